//
// Generated by NVIDIA NVVM Compiler
//
// Compiler Build ID: CL-36424714
// Cuda compilation tools, release 13.0, V13.0.88
// Based on NVVM 20.0.0
//

.version 9.0
.target sm_100
.address_size 64

	// .globl	_Z8cuda_maxPfiS_
.func  (.param .align 16 .b8 func_retval0[16]) __internal_trig_reduction_slowpathd
(
	.param .b64 __internal_trig_reduction_slowpathd_param_0
)
;
.extern .shared .align 16 .b8 cache[];
.global .align 8 .b8 __cudart_i2opi_d[144] = {8, 93, 141, 31, 177, 95, 251, 107, 234, 146, 82, 138, 247, 57, 7, 61, 123, 241, 229, 235, 199, 186, 39, 117, 45, 234, 95, 158, 102, 63, 70, 79, 183, 9, 203, 39, 207, 126, 54, 109, 31, 109, 10, 90, 139, 17, 47, 239, 15, 152, 5, 222, 255, 151, 248, 31, 59, 40, 249, 189, 139, 95, 132, 156, 244, 57, 83, 131, 57, 214, 145, 57, 65, 126, 95, 180, 38, 112, 156, 233, 132, 68, 187, 46, 245, 53, 130, 232, 62, 167, 41, 177, 28, 235, 29, 254, 28, 146, 209, 9, 234, 46, 73, 6, 224, 210, 77, 66, 58, 110, 36, 183, 97, 197, 187, 222, 171, 99, 81, 254, 65, 144, 67, 60, 153, 149, 98, 219, 192, 221, 52, 245, 209, 87, 39, 252, 41, 21, 68, 78, 110, 131, 249, 162};
.global .align 16 .b8 __cudart_sin_cos_coeffs[128] = {70, 210, 176, 44, 241, 229, 90, 190, 146, 227, 172, 105, 227, 29, 199, 62, 161, 98, 219, 25, 160, 1, 42, 191, 24, 8, 17, 17, 17, 17, 129, 63, 84, 85, 85, 85, 85, 85, 197, 191, 0, 0, 0, 0, 0, 0, 0, 0, 0, 0, 0, 0, 0, 0, 0, 0, 100, 129, 253, 32, 131, 255, 168, 189, 40, 133, 239, 193, 167, 238, 33, 62, 217, 230, 6, 142, 79, 126, 146, 190, 233, 188, 221, 25, 160, 1, 250, 62, 71, 93, 193, 22, 108, 193, 86, 191, 81, 85, 85, 85, 85, 85, 165, 63, 0, 0, 0, 0, 0, 0, 224, 191, 0, 0, 0, 0, 0, 0, 240, 63};

.visible .entry _Z8cuda_maxPfiS_(
	.param .u64 .ptr .align 1 _Z8cuda_maxPfiS__param_0,
	.param .u32 _Z8cuda_maxPfiS__param_1,
	.param .u64 .ptr .align 1 _Z8cuda_maxPfiS__param_2
)
{
	.reg .pred 	%p<9>;
	.reg .b32 	%r<19>;
	.reg .b32 	%f<13>;
	.reg .b64 	%rd<9>;

	ld.param.u64 	%rd2, [_Z8cuda_maxPfiS__param_0];
	ld.param.u32 	%r11, [_Z8cuda_maxPfiS__param_1];
	ld.param.u64 	%rd3, [_Z8cuda_maxPfiS__param_2];
	mov.u32 	%r1, %tid.x;
	mov.u32 	%r2, %ctaid.x;
	mov.u32 	%r18, %ntid.x;
	mad.lo.s32 	%r17, %r2, %r18, %r1;
	setp.ge.s32 	%p1, %r17, %r11;
	mov.f32 	%f12, 0f00000000;
	@%p1 bra 	$L__BB0_3;
	mov.u32 	%r12, %nctaid.x;
	mul.lo.s32 	%r5, %r18, %r12;
	cvta.to.global.u64 	%rd1, %rd2;
	mov.f32 	%f12, 0f00000000;
$L__BB0_2:
	mul.wide.s32 	%rd4, %r17, 4;
	add.s64 	%rd5, %rd1, %rd4;
	ld.global.f32 	%f6, [%rd5];
	setp.gt.f32 	%p2, %f12, %f6;
	selp.f32 	%f12, %f12, %f6, %p2;
	add.s32 	%r17, %r17, %r5;
	setp.lt.s32 	%p3, %r17, %r11;
	@%p3 bra 	$L__BB0_2;
$L__BB0_3:
	shl.b32 	%r13, %r1, 2;
	mov.u32 	%r14, cache;
	add.s32 	%r8, %r14, %r13;
	st.shared.f32 	[%r8], %f12;
	bar.sync 	0;
	setp.lt.u32 	%p4, %r18, 2;
	@%p4 bra 	$L__BB0_7;
$L__BB0_4:
	shr.u32 	%r10, %r18, 1;
	setp.ge.u32 	%p5, %r1, %r10;
	@%p5 bra 	$L__BB0_6;
	ld.shared.f32 	%f7, [%r8];
	shl.b32 	%r15, %r10, 2;
	add.s32 	%r16, %r8, %r15;
	ld.shared.f32 	%f8, [%r16];
	setp.gt.f32 	%p6, %f7, %f8;
	selp.f32 	%f9, %f7, %f8, %p6;
	st.shared.f32 	[%r8], %f9;
$L__BB0_6:
	bar.sync 	0;
	setp.gt.u32 	%p7, %r18, 3;
	mov.u32 	%r18, %r10;
	@%p7 bra 	$L__BB0_4;
$L__BB0_7:
	setp.ne.s32 	%p8, %r1, 0;
	@%p8 bra 	$L__BB0_9;
	ld.shared.f32 	%f10, [cache];
	cvta.to.global.u64 	%rd6, %rd3;
	mul.wide.u32 	%rd7, %r2, 4;
	add.s64 	%rd8, %rd6, %rd7;
	st.global.f32 	[%rd8], %f10;
$L__BB0_9:
	ret;

}
	// .globl	_Z20cuda_max_probabilityPfiS_
.visible .entry _Z20cuda_max_probabilityPfiS_(
	.param .u64 .ptr .align 1 _Z20cuda_max_probabilityPfiS__param_0,
	.param .u32 _Z20cuda_max_probabilityPfiS__param_1,
	.param .u64 .ptr .align 1 _Z20cuda_max_probabilityPfiS__param_2
)
{
	.reg .pred 	%p<36>;
	.reg .b32 	%r<82>;
	.reg .b32 	%f<12>;
	.reg .b64 	%rd<33>;
	.reg .b64 	%fd<156>;

	ld.param.u32 	%r30, [_Z20cuda_max_probabilityPfiS__param_1];
	ld.param.u64 	%rd6, [_Z20cuda_max_probabilityPfiS__param_2];
	cvta.to.global.u64 	%rd1, %rd6;
	mov.u32 	%r31, %tid.x;
	mov.u32 	%r32, %ctaid.x;
	mov.u32 	%r33, %ntid.x;
	mad.lo.s32 	%r71, %r32, %r33, %r31;
	mov.u32 	%r34, %nctaid.x;
	mul.lo.s32 	%r2, %r34, %r33;
	setp.gt.s32 	%p1, %r71, 262143;
	@%p1 bra 	$L__BB1_27;
	setp.gt.s32 	%p2, %r30, 0;
	@%p2 bra 	$L__BB1_2;
	bra.uni 	$L__BB1_23;
$L__BB1_2:
	mov.f64 	%fd30, 0d0000000000000000;
	mov.f64 	%fd31, 0d7FF0000000000000;
	mul.rn.f64 	%fd1, %fd31, %fd30;
	neg.s32 	%r3, %r30;
	mov.u64 	%rd15, __cudart_sin_cos_coeffs;
$L__BB1_3:
	shr.s32 	%r43, %r71, 31;
	shr.u32 	%r44, %r43, 23;
	add.s32 	%r45, %r71, %r44;
	shr.s32 	%r46, %r45, 9;
	cvt.rn.f64.s32 	%fd32, %r46;
	mul.f64 	%fd33, %fd32, 0d3F60000000000000;
	cvt.rn.f32.f64 	%f1, %fd33;
	and.b32  	%r47, %r45, -512;
	sub.s32 	%r48, %r71, %r47;
	cvt.rn.f64.s32 	%fd34, %r48;
	mul.f64 	%fd35, %fd34, 0d3F60000000000000;
	cvt.rn.f32.f64 	%f2, %fd35;
	setp.gt.f32 	%p11, %f1, 0f00000000;
	setp.lt.f32 	%p12, %f1, 0f3F800000;
	setp.gt.f32 	%p13, %f2, 0f00000000;
	and.pred  	%p14, %p11, %p13;
	and.pred  	%p15, %p14, %p12;
	setp.lt.f32 	%p16, %f2, 0f3F800000;
	and.pred  	%p17, %p16, %p15;
	@%p17 bra 	$L__BB1_6;
	mul.wide.s32 	%rd11, %r71, 4;
	add.s64 	%rd12, %rd1, %rd11;
	mov.b32 	%r49, 0;
	st.global.u32 	[%rd12], %r49;
$L__BB1_5:
	add.s32 	%r71, %r71, %r2;
	setp.lt.s32 	%p35, %r71, 262144;
	@%p35 bra 	$L__BB1_3;
	bra.uni 	$L__BB1_27;
$L__BB1_6:
	ld.param.u64 	%rd31, [_Z20cuda_max_probabilityPfiS__param_0];
	cvta.to.global.u64 	%rd32, %rd31;
	cvt.f64.f32 	%fd24, %f1;
	cvt.f64.f32 	%fd25, %f2;
	mov.f32 	%f11, 0f00000000;
	mov.b32 	%r72, 0;
	mov.u32 	%r73, %r3;
	mov.u32 	%r74, %r72;
$L__BB1_7:
	add.s32 	%r74, %r74, 1;
	cvt.rn.f64.u32 	%fd36, %r74;
	mul.f64 	%fd2, %fd36, 0d400921CAC083126F;
	rcp.rn.f64 	%fd3, %fd2;
	add.s32 	%r72, %r72, 2;
	cvt.rn.f64.u32 	%fd37, %r72;
	mul.f64 	%fd4, %fd37, 0d400921CAC083126F;
	mul.f64 	%fd5, %fd4, %fd24;
	setp.eq.f64 	%p18, %fd5, 0d7FF0000000000000;
	mov.b32 	%r76, 1;
	mov.f64 	%fd151, %fd1;
	@%p18 bra 	$L__BB1_11;
	mul.f64 	%fd38, %fd5, 0d3FE45F306DC9C883;
	cvt.rni.s32.f64 	%r75, %fd38;
	cvt.rn.f64.s32 	%fd39, %r75;
	fma.rn.f64 	%fd40, %fd39, 0dBFF921FB54442D18, %fd5;
	fma.rn.f64 	%fd41, %fd39, 0dBC91A62633145C00, %fd40;
	fma.rn.f64 	%fd151, %fd39, 0dB97B839A252049C0, %fd41;
	setp.ltu.f64 	%p19, %fd5, 0d41E0000000000000;
	@%p19 bra 	$L__BB1_10;
	{ // callseq 0, 0
	.param .b64 param0;
	st.param.f64 	[param0], %fd5;
	.param .align 16 .b8 retval0[16];
	call.uni (retval0), 
	__internal_trig_reduction_slowpathd, 
	(
	param0
	);
	ld.param.f64 	%fd151, [retval0];
	ld.param.b32 	%r75, [retval0+8];
	} // callseq 0
$L__BB1_10:
	add.s32 	%r76, %r75, 1;
$L__BB1_11:
	shl.b32 	%r54, %r76, 6;
	cvt.u64.u32 	%rd13, %r54;
	and.b64  	%rd14, %rd13, 64;
	add.s64 	%rd16, %rd15, %rd14;
	mul.rn.f64 	%fd43, %fd151, %fd151;
	and.b32  	%r55, %r76, 1;
	setp.eq.b32 	%p20, %r55, 1;
	selp.f64 	%fd44, 0dBDA8FF8320FD8164, 0d3DE5DB65F9785EBA, %p20;
	ld.global.nc.v2.f64 	{%fd45, %fd46}, [%rd16];
	fma.rn.f64 	%fd47, %fd44, %fd43, %fd45;
	fma.rn.f64 	%fd48, %fd47, %fd43, %fd46;
	ld.global.nc.v2.f64 	{%fd49, %fd50}, [%rd16+16];
	fma.rn.f64 	%fd51, %fd48, %fd43, %fd49;
	fma.rn.f64 	%fd52, %fd51, %fd43, %fd50;
	ld.global.nc.v2.f64 	{%fd53, %fd54}, [%rd16+32];
	fma.rn.f64 	%fd55, %fd52, %fd43, %fd53;
	fma.rn.f64 	%fd56, %fd55, %fd43, %fd54;
	fma.rn.f64 	%fd57, %fd56, %fd151, %fd151;
	fma.rn.f64 	%fd58, %fd56, %fd43, 0d3FF0000000000000;
	selp.f64 	%fd59, %fd58, %fd57, %p20;
	and.b32  	%r56, %r76, 2;
	setp.eq.s32 	%p21, %r56, 0;
	mov.f64 	%fd60, 0d0000000000000000;
	sub.f64 	%fd61, %fd60, %fd59;
	selp.f64 	%fd10, %fd59, %fd61, %p21;
	mul.f64 	%fd11, %fd2, 0d3F60000000000000;
	setp.eq.f64 	%p22, %fd11, 0d7FF0000000000000;
	mov.b32 	%r77, 0;
	mov.f64 	%fd152, %fd1;
	@%p22 bra 	$L__BB1_14;
	mul.f64 	%fd62, %fd11, 0d3FE45F306DC9C883;
	cvt.rni.s32.f64 	%r77, %fd62;
	cvt.rn.f64.s32 	%fd63, %r77;
	fma.rn.f64 	%fd64, %fd63, 0dBFF921FB54442D18, %fd11;
	fma.rn.f64 	%fd65, %fd63, 0dBC91A62633145C00, %fd64;
	fma.rn.f64 	%fd152, %fd63, 0dB97B839A252049C0, %fd65;
	setp.ltu.f64 	%p23, %fd11, 0d41E0000000000000;
	@%p23 bra 	$L__BB1_14;
	{ // callseq 1, 0
	.param .b64 param0;
	st.param.f64 	[param0], %fd11;
	.param .align 16 .b8 retval0[16];
	call.uni (retval0), 
	__internal_trig_reduction_slowpathd, 
	(
	param0
	);
	ld.param.f64 	%fd152, [retval0];
	ld.param.b32 	%r77, [retval0+8];
	} // callseq 1
$L__BB1_14:
	shl.b32 	%r59, %r77, 6;
	cvt.u64.u32 	%rd17, %r59;
	and.b64  	%rd18, %rd17, 64;
	add.s64 	%rd20, %rd15, %rd18;
	mul.rn.f64 	%fd67, %fd152, %fd152;
	and.b32  	%r60, %r77, 1;
	setp.eq.b32 	%p24, %r60, 1;
	selp.f64 	%fd68, 0dBDA8FF8320FD8164, 0d3DE5DB65F9785EBA, %p24;
	ld.global.nc.v2.f64 	{%fd69, %fd70}, [%rd20];
	fma.rn.f64 	%fd71, %fd68, %fd67, %fd69;
	fma.rn.f64 	%fd72, %fd71, %fd67, %fd70;
	ld.global.nc.v2.f64 	{%fd73, %fd74}, [%rd20+16];
	fma.rn.f64 	%fd75, %fd72, %fd67, %fd73;
	fma.rn.f64 	%fd76, %fd75, %fd67, %fd74;
	ld.global.nc.v2.f64 	{%fd77, %fd78}, [%rd20+32];
	fma.rn.f64 	%fd79, %fd76, %fd67, %fd77;
	fma.rn.f64 	%fd80, %fd79, %fd67, %fd78;
	fma.rn.f64 	%fd81, %fd80, %fd152, %fd152;
	fma.rn.f64 	%fd82, %fd80, %fd67, 0d3FF0000000000000;
	selp.f64 	%fd83, %fd82, %fd81, %p24;
	and.b32  	%r61, %r77, 2;
	setp.eq.s32 	%p25, %r61, 0;
	mov.f64 	%fd84, 0d0000000000000000;
	sub.f64 	%fd85, %fd84, %fd83;
	selp.f64 	%fd86, %fd83, %fd85, %p25;
	mul.f64 	%fd87, %fd3, %fd10;
	mul.f64 	%fd88, %fd87, %fd86;
	mov.f64 	%fd89, 0d3F60000000000000;
	sub.f64 	%fd90, %fd89, %fd88;
	cvt.rn.f32.f64 	%f4, %fd90;
	mul.f64 	%fd15, %fd4, %fd25;
	setp.eq.f64 	%p26, %fd15, 0d7FF0000000000000;
	mov.b32 	%r79, 1;
	mov.f64 	%fd154, %fd1;
	@%p26 bra 	$L__BB1_18;
	mul.f64 	%fd91, %fd15, 0d3FE45F306DC9C883;
	cvt.rni.s32.f64 	%r78, %fd91;
	cvt.rn.f64.s32 	%fd92, %r78;
	fma.rn.f64 	%fd93, %fd92, 0dBFF921FB54442D18, %fd15;
	fma.rn.f64 	%fd94, %fd92, 0dBC91A62633145C00, %fd93;
	fma.rn.f64 	%fd154, %fd92, 0dB97B839A252049C0, %fd94;
	setp.ltu.f64 	%p27, %fd15, 0d41E0000000000000;
	@%p27 bra 	$L__BB1_17;
	{ // callseq 2, 0
	.param .b64 param0;
	st.param.f64 	[param0], %fd15;
	.param .align 16 .b8 retval0[16];
	call.uni (retval0), 
	__internal_trig_reduction_slowpathd, 
	(
	param0
	);
	ld.param.f64 	%fd154, [retval0];
	ld.param.b32 	%r78, [retval0+8];
	} // callseq 2
$L__BB1_17:
	add.s32 	%r79, %r78, 1;
$L__BB1_18:
	shl.b32 	%r64, %r79, 6;
	cvt.u64.u32 	%rd21, %r64;
	and.b64  	%rd22, %rd21, 64;
	add.s64 	%rd24, %rd15, %rd22;
	mul.rn.f64 	%fd96, %fd154, %fd154;
	and.b32  	%r65, %r79, 1;
	setp.eq.b32 	%p29, %r65, 1;
	selp.f64 	%fd97, 0dBDA8FF8320FD8164, 0d3DE5DB65F9785EBA, %p29;
	ld.global.nc.v2.f64 	{%fd98, %fd99}, [%rd24];
	fma.rn.f64 	%fd100, %fd97, %fd96, %fd98;
	fma.rn.f64 	%fd101, %fd100, %fd96, %fd99;
	ld.global.nc.v2.f64 	{%fd102, %fd103}, [%rd24+16];
	fma.rn.f64 	%fd104, %fd101, %fd96, %fd102;
	fma.rn.f64 	%fd105, %fd104, %fd96, %fd103;
	ld.global.nc.v2.f64 	{%fd106, %fd107}, [%rd24+32];
	fma.rn.f64 	%fd108, %fd105, %fd96, %fd106;
	fma.rn.f64 	%fd109, %fd108, %fd96, %fd107;
	fma.rn.f64 	%fd110, %fd109, %fd154, %fd154;
	fma.rn.f64 	%fd111, %fd109, %fd96, 0d3FF0000000000000;
	selp.f64 	%fd112, %fd111, %fd110, %p29;
	and.b32  	%r66, %r79, 2;
	setp.eq.s32 	%p30, %r66, 0;
	mov.f64 	%fd113, 0d0000000000000000;
	sub.f64 	%fd114, %fd113, %fd112;
	selp.f64 	%fd115, %fd112, %fd114, %p30;
	mul.f64 	%fd20, %fd3, %fd115;
	mov.b32 	%r80, 0;
	mov.f64 	%fd155, %fd1;
	@%p22 bra 	$L__BB1_21;
	mul.f64 	%fd116, %fd11, 0d3FE45F306DC9C883;
	cvt.rni.s32.f64 	%r80, %fd116;
	cvt.rn.f64.s32 	%fd117, %r80;
	fma.rn.f64 	%fd118, %fd117, 0dBFF921FB54442D18, %fd11;
	fma.rn.f64 	%fd119, %fd117, 0dBC91A62633145C00, %fd118;
	fma.rn.f64 	%fd155, %fd117, 0dB97B839A252049C0, %fd119;
	setp.ltu.f64 	%p31, %fd11, 0d41E0000000000000;
	@%p31 bra 	$L__BB1_21;
	{ // callseq 3, 0
	.param .b64 param0;
	st.param.f64 	[param0], %fd11;
	.param .align 16 .b8 retval0[16];
	call.uni (retval0), 
	__internal_trig_reduction_slowpathd, 
	(
	param0
	);
	ld.param.f64 	%fd155, [retval0];
	ld.param.b32 	%r80, [retval0+8];
	} // callseq 3
$L__BB1_21:
	shl.b32 	%r68, %r80, 6;
	cvt.u64.u32 	%rd25, %r68;
	and.b64  	%rd26, %rd25, 64;
	add.s64 	%rd28, %rd15, %rd26;
	mul.rn.f64 	%fd121, %fd155, %fd155;
	and.b32  	%r69, %r80, 1;
	setp.eq.b32 	%p32, %r69, 1;
	selp.f64 	%fd122, 0dBDA8FF8320FD8164, 0d3DE5DB65F9785EBA, %p32;
	ld.global.nc.v2.f64 	{%fd123, %fd124}, [%rd28];
	fma.rn.f64 	%fd125, %fd122, %fd121, %fd123;
	fma.rn.f64 	%fd126, %fd125, %fd121, %fd124;
	ld.global.nc.v2.f64 	{%fd127, %fd128}, [%rd28+16];
	fma.rn.f64 	%fd129, %fd126, %fd121, %fd127;
	fma.rn.f64 	%fd130, %fd129, %fd121, %fd128;
	ld.global.nc.v2.f64 	{%fd131, %fd132}, [%rd28+32];
	fma.rn.f64 	%fd133, %fd130, %fd121, %fd131;
	fma.rn.f64 	%fd134, %fd133, %fd121, %fd132;
	fma.rn.f64 	%fd135, %fd134, %fd155, %fd155;
	fma.rn.f64 	%fd136, %fd134, %fd121, 0d3FF0000000000000;
	selp.f64 	%fd137, %fd136, %fd135, %p32;
	and.b32  	%r70, %r80, 2;
	setp.eq.s32 	%p33, %r70, 0;
	mov.f64 	%fd138, 0d0000000000000000;
	sub.f64 	%fd139, %fd138, %fd137;
	selp.f64 	%fd140, %fd137, %fd139, %p33;
	mul.f64 	%fd141, %fd20, %fd140;
	mov.f64 	%fd142, 0d3F60000000000000;
	sub.f64 	%fd143, %fd142, %fd141;
	cvt.rn.f32.f64 	%f9, %fd143;
	cvt.f64.f32 	%fd144, %f9;
	cvt.f64.f32 	%fd145, %f4;
	mul.f64 	%fd146, %fd145, %fd144;
	ld.global.f32 	%f10, [%rd32];
	cvt.f64.f32 	%fd147, %f10;
	cvt.f64.f32 	%fd148, %f11;
	fma.rn.f64 	%fd149, %fd146, %fd147, %fd148;
	cvt.rn.f32.f64 	%f11, %fd149;
	add.s64 	%rd32, %rd32, 4;
	add.s32 	%r73, %r73, 1;
	setp.eq.s32 	%p34, %r73, 0;
	@%p34 bra 	$L__BB1_22;
	bra.uni 	$L__BB1_7;
$L__BB1_22:
	mul.wide.s32 	%rd29, %r71, 4;
	add.s64 	%rd30, %rd1, %rd29;
	st.global.f32 	[%rd30], %f11;
	bra.uni 	$L__BB1_5;
$L__BB1_23:
	shr.s32 	%r35, %r71, 31;
	shr.u32 	%r36, %r35, 23;
	add.s32 	%r37, %r71, %r36;
	shr.s32 	%r38, %r37, 9;
	cvt.rn.f64.s32 	%fd26, %r38;
	mul.f64 	%fd27, %fd26, 0d3F60000000000000;
	cvt.rn.f32.f64 	%f6, %fd27;
	and.b32  	%r39, %r37, -512;
	sub.s32 	%r40, %r71, %r39;
	cvt.rn.f64.s32 	%fd28, %r40;
	mul.f64 	%fd29, %fd28, 0d3F60000000000000;
	cvt.rn.f32.f64 	%f7, %fd29;
	setp.leu.f32 	%p3, %f6, 0f00000000;
	setp.geu.f32 	%p4, %f6, 0f3F800000;
	setp.leu.f32 	%p5, %f7, 0f00000000;
	or.pred  	%p6, %p3, %p5;
	or.pred  	%p7, %p6, %p4;
	setp.geu.f32 	%p8, %f7, 0f3F800000;
	or.pred  	%p9, %p8, %p7;
	@%p9 bra 	$L__BB1_25;
	mul.wide.s32 	%rd9, %r71, 4;
	add.s64 	%rd10, %rd1, %rd9;
	mov.b32 	%r42, 0;
	st.global.u32 	[%rd10], %r42;
	bra.uni 	$L__BB1_26;
$L__BB1_25:
	mul.wide.s32 	%rd7, %r71, 4;
	add.s64 	%rd8, %rd1, %rd7;
	mov.b32 	%r41, 0;
	st.global.u32 	[%rd8], %r41;
$L__BB1_26:
	add.s32 	%r71, %r71, %r2;
	setp.lt.s32 	%p10, %r71, 262144;
	@%p10 bra 	$L__BB1_23;
$L__BB1_27:
	ret;

}
	// .globl	_Z16cuda_probabilityPfiffS_
.visible .entry _Z16cuda_probabilityPfiffS_(
	.param .u64 .ptr .align 1 _Z16cuda_probabilityPfiffS__param_0,
	.param .u32 _Z16cuda_probabilityPfiffS__param_1,
	.param .f32 _Z16cuda_probabilityPfiffS__param_2,
	.param .f32 _Z16cuda_probabilityPfiffS__param_3,
	.param .u64 .ptr .align 1 _Z16cuda_probabilityPfiffS__param_4
)
{
	.reg .pred 	%p<31>;
	.reg .b32 	%r<72>;
	.reg .b32 	%f<10>;
	.reg .b64 	%rd<24>;
	.reg .b64 	%fd<155>;

	ld.param.u32 	%r25, [_Z16cuda_probabilityPfiffS__param_1];
	ld.param.f32 	%f3, [_Z16cuda_probabilityPfiffS__param_3];
	ld.param.u64 	%rd3, [_Z16cuda_probabilityPfiffS__param_4];
	cvta.to.global.u64 	%rd1, %rd3;
	mov.u32 	%r26, %tid.x;
	mov.u32 	%r27, %ctaid.x;
	mov.u32 	%r28, %ntid.x;
	mad.lo.s32 	%r64, %r27, %r28, %r26;
	mov.u32 	%r29, %nctaid.x;
	mul.lo.s32 	%r2, %r28, %r29;
	setp.ne.s32 	%p1, %r64, 0;
	@%p1 bra 	$L__BB2_2;
	mov.b32 	%r30, 0;
	st.global.u32 	[%rd1], %r30;
$L__BB2_2:
	bar.sync 	0;
	setp.ge.s32 	%p2, %r64, %r25;
	@%p2 bra 	$L__BB2_29;
	ld.param.f32 	%f8, [_Z16cuda_probabilityPfiffS__param_2];
	setp.leu.f32 	%p3, %f8, 0f00000000;
	setp.geu.f32 	%p4, %f8, 0f3F800000;
	setp.leu.f32 	%p5, %f3, 0f00000000;
	or.pred  	%p6, %p3, %p5;
	or.pred  	%p7, %p6, %p4;
	setp.geu.f32 	%p8, %f3, 0f3F800000;
	or.pred  	%p9, %p8, %p7;
	@%p9 bra 	$L__BB2_24;
	cvt.f64.f32 	%fd1, %f3;
	mov.u64 	%rd6, __cudart_sin_cos_coeffs;
$L__BB2_5:
	ld.param.f32 	%f9, [_Z16cuda_probabilityPfiffS__param_2];
	add.s32 	%r42, %r64, 1;
	cvt.rn.f64.s32 	%fd31, %r42;
	mul.f64 	%fd2, %fd31, 0d400921CAC083126F;
	rcp.rn.f64 	%fd3, %fd2;
	shl.b32 	%r43, %r42, 1;
	cvt.rn.f64.s32 	%fd32, %r43;
	mul.f64 	%fd4, %fd32, 0d400921CAC083126F;
	cvt.f64.f32 	%fd33, %f9;
	mul.f64 	%fd5, %fd4, %fd33;
	abs.f64 	%fd6, %fd5;
	setp.eq.f64 	%p14, %fd6, 0d7FF0000000000000;
	@%p14 bra 	$L__BB2_9;
	mul.f64 	%fd34, %fd5, 0d3FE45F306DC9C883;
	cvt.rni.s32.f64 	%r65, %fd34;
	cvt.rn.f64.s32 	%fd35, %r65;
	fma.rn.f64 	%fd36, %fd35, 0dBFF921FB54442D18, %fd5;
	fma.rn.f64 	%fd37, %fd35, 0dBC91A62633145C00, %fd36;
	fma.rn.f64 	%fd150, %fd35, 0dB97B839A252049C0, %fd37;
	setp.ltu.f64 	%p15, %fd6, 0d41E0000000000000;
	@%p15 bra 	$L__BB2_8;
	{ // callseq 4, 0
	.param .b64 param0;
	st.param.f64 	[param0], %fd5;
	.param .align 16 .b8 retval0[16];
	call.uni (retval0), 
	__internal_trig_reduction_slowpathd, 
	(
	param0
	);
	ld.param.f64 	%fd150, [retval0];
	ld.param.b32 	%r65, [retval0+8];
	} // callseq 4
$L__BB2_8:
	add.s32 	%r66, %r65, 1;
	bra.uni 	$L__BB2_10;
$L__BB2_9:
	mov.f64 	%fd39, 0d0000000000000000;
	mul.rn.f64 	%fd150, %fd5, %fd39;
	mov.b32 	%r66, 1;
$L__BB2_10:
	shl.b32 	%r46, %r66, 6;
	cvt.u64.u32 	%rd4, %r46;
	and.b64  	%rd5, %rd4, 64;
	add.s64 	%rd7, %rd6, %rd5;
	mul.rn.f64 	%fd40, %fd150, %fd150;
	and.b32  	%r47, %r66, 1;
	setp.eq.b32 	%p16, %r47, 1;
	selp.f64 	%fd41, 0dBDA8FF8320FD8164, 0d3DE5DB65F9785EBA, %p16;
	ld.global.nc.v2.f64 	{%fd42, %fd43}, [%rd7];
	fma.rn.f64 	%fd44, %fd41, %fd40, %fd42;
	fma.rn.f64 	%fd45, %fd44, %fd40, %fd43;
	ld.global.nc.v2.f64 	{%fd46, %fd47}, [%rd7+16];
	fma.rn.f64 	%fd48, %fd45, %fd40, %fd46;
	fma.rn.f64 	%fd49, %fd48, %fd40, %fd47;
	ld.global.nc.v2.f64 	{%fd50, %fd51}, [%rd7+32];
	fma.rn.f64 	%fd52, %fd49, %fd40, %fd50;
	fma.rn.f64 	%fd53, %fd52, %fd40, %fd51;
	fma.rn.f64 	%fd54, %fd53, %fd150, %fd150;
	fma.rn.f64 	%fd55, %fd53, %fd40, 0d3FF0000000000000;
	selp.f64 	%fd56, %fd55, %fd54, %p16;
	and.b32  	%r48, %r66, 2;
	setp.eq.s32 	%p17, %r48, 0;
	mov.f64 	%fd57, 0d0000000000000000;
	sub.f64 	%fd58, %fd57, %fd56;
	selp.f64 	%fd12, %fd56, %fd58, %p17;
	mul.f64 	%fd13, %fd2, 0d3F60000000000000;
	abs.f64 	%fd14, %fd13;
	setp.eq.f64 	%p18, %fd14, 0d7FF0000000000000;
	@%p18 bra 	$L__BB2_13;
	mul.f64 	%fd59, %fd13, 0d3FE45F306DC9C883;
	cvt.rni.s32.f64 	%r67, %fd59;
	cvt.rn.f64.s32 	%fd60, %r67;
	fma.rn.f64 	%fd61, %fd60, 0dBFF921FB54442D18, %fd13;
	fma.rn.f64 	%fd62, %fd60, 0dBC91A62633145C00, %fd61;
	fma.rn.f64 	%fd151, %fd60, 0dB97B839A252049C0, %fd62;
	setp.ltu.f64 	%p19, %fd14, 0d41E0000000000000;
	@%p19 bra 	$L__BB2_14;
	{ // callseq 5, 0
	.param .b64 param0;
	st.param.f64 	[param0], %fd13;
	.param .align 16 .b8 retval0[16];
	call.uni (retval0), 
	__internal_trig_reduction_slowpathd, 
	(
	param0
	);
	ld.param.f64 	%fd151, [retval0];
	ld.param.b32 	%r67, [retval0+8];
	} // callseq 5
	bra.uni 	$L__BB2_14;
$L__BB2_13:
	mov.f64 	%fd64, 0d0000000000000000;
	mul.rn.f64 	%fd151, %fd13, %fd64;
	mov.b32 	%r67, 0;
$L__BB2_14:
	shl.b32 	%r51, %r67, 6;
	cvt.u64.u32 	%rd8, %r51;
	and.b64  	%rd9, %rd8, 64;
	add.s64 	%rd11, %rd6, %rd9;
	mul.rn.f64 	%fd65, %fd151, %fd151;
	and.b32  	%r52, %r67, 1;
	setp.eq.b32 	%p20, %r52, 1;
	selp.f64 	%fd66, 0dBDA8FF8320FD8164, 0d3DE5DB65F9785EBA, %p20;
	ld.global.nc.v2.f64 	{%fd67, %fd68}, [%rd11];
	fma.rn.f64 	%fd69, %fd66, %fd65, %fd67;
	fma.rn.f64 	%fd70, %fd69, %fd65, %fd68;
	ld.global.nc.v2.f64 	{%fd71, %fd72}, [%rd11+16];
	fma.rn.f64 	%fd73, %fd70, %fd65, %fd71;
	fma.rn.f64 	%fd74, %fd73, %fd65, %fd72;
	ld.global.nc.v2.f64 	{%fd75, %fd76}, [%rd11+32];
	fma.rn.f64 	%fd77, %fd74, %fd65, %fd75;
	fma.rn.f64 	%fd78, %fd77, %fd65, %fd76;
	fma.rn.f64 	%fd79, %fd78, %fd151, %fd151;
	fma.rn.f64 	%fd80, %fd78, %fd65, 0d3FF0000000000000;
	selp.f64 	%fd81, %fd80, %fd79, %p20;
	and.b32  	%r53, %r67, 2;
	setp.eq.s32 	%p21, %r53, 0;
	mov.f64 	%fd82, 0d0000000000000000;
	sub.f64 	%fd83, %fd82, %fd81;
	selp.f64 	%fd84, %fd81, %fd83, %p21;
	mul.f64 	%fd85, %fd3, %fd12;
	mul.f64 	%fd86, %fd85, %fd84;
	mov.f64 	%fd87, 0d3F60000000000000;
	sub.f64 	%fd88, %fd87, %fd86;
	cvt.rn.f32.f64 	%f1, %fd88;
	mul.f64 	%fd19, %fd4, %fd1;
	abs.f64 	%fd20, %fd19;
	setp.eq.f64 	%p22, %fd20, 0d7FF0000000000000;
	@%p22 bra 	$L__BB2_18;
	mul.f64 	%fd89, %fd19, 0d3FE45F306DC9C883;
	cvt.rni.s32.f64 	%r68, %fd89;
	cvt.rn.f64.s32 	%fd90, %r68;
	fma.rn.f64 	%fd91, %fd90, 0dBFF921FB54442D18, %fd19;
	fma.rn.f64 	%fd92, %fd90, 0dBC91A62633145C00, %fd91;
	fma.rn.f64 	%fd153, %fd90, 0dB97B839A252049C0, %fd92;
	setp.ltu.f64 	%p23, %fd20, 0d41E0000000000000;
	@%p23 bra 	$L__BB2_17;
	{ // callseq 6, 0
	.param .b64 param0;
	st.param.f64 	[param0], %fd19;
	.param .align 16 .b8 retval0[16];
	call.uni (retval0), 
	__internal_trig_reduction_slowpathd, 
	(
	param0
	);
	ld.param.f64 	%fd153, [retval0];
	ld.param.b32 	%r68, [retval0+8];
	} // callseq 6
$L__BB2_17:
	add.s32 	%r69, %r68, 1;
	bra.uni 	$L__BB2_19;
$L__BB2_18:
	mov.f64 	%fd94, 0d0000000000000000;
	mul.rn.f64 	%fd153, %fd19, %fd94;
	mov.b32 	%r69, 1;
$L__BB2_19:
	setp.eq.f64 	%p24, %fd14, 0d7FF0000000000000;
	shl.b32 	%r56, %r69, 6;
	cvt.u64.u32 	%rd12, %r56;
	and.b64  	%rd13, %rd12, 64;
	add.s64 	%rd15, %rd6, %rd13;
	mul.rn.f64 	%fd95, %fd153, %fd153;
	and.b32  	%r57, %r69, 1;
	setp.eq.b32 	%p25, %r57, 1;
	selp.f64 	%fd96, 0dBDA8FF8320FD8164, 0d3DE5DB65F9785EBA, %p25;
	ld.global.nc.v2.f64 	{%fd97, %fd98}, [%rd15];
	fma.rn.f64 	%fd99, %fd96, %fd95, %fd97;
	fma.rn.f64 	%fd100, %fd99, %fd95, %fd98;
	ld.global.nc.v2.f64 	{%fd101, %fd102}, [%rd15+16];
	fma.rn.f64 	%fd103, %fd100, %fd95, %fd101;
	fma.rn.f64 	%fd104, %fd103, %fd95, %fd102;
	ld.global.nc.v2.f64 	{%fd105, %fd106}, [%rd15+32];
	fma.rn.f64 	%fd107, %fd104, %fd95, %fd105;
	fma.rn.f64 	%fd108, %fd107, %fd95, %fd106;
	fma.rn.f64 	%fd109, %fd108, %fd153, %fd153;
	fma.rn.f64 	%fd110, %fd108, %fd95, 0d3FF0000000000000;
	selp.f64 	%fd111, %fd110, %fd109, %p25;
	and.b32  	%r58, %r69, 2;
	setp.eq.s32 	%p26, %r58, 0;
	mov.f64 	%fd112, 0d0000000000000000;
	sub.f64 	%fd113, %fd112, %fd111;
	selp.f64 	%fd114, %fd111, %fd113, %p26;
	mul.f64 	%fd26, %fd3, %fd114;
	@%p24 bra 	$L__BB2_22;
	mul.f64 	%fd115, %fd13, 0d3FE45F306DC9C883;
	cvt.rni.s32.f64 	%r70, %fd115;
	cvt.rn.f64.s32 	%fd116, %r70;
	fma.rn.f64 	%fd117, %fd116, 0dBFF921FB54442D18, %fd13;
	fma.rn.f64 	%fd118, %fd116, 0dBC91A62633145C00, %fd117;
	fma.rn.f64 	%fd154, %fd116, 0dB97B839A252049C0, %fd118;
	setp.ltu.f64 	%p27, %fd14, 0d41E0000000000000;
	@%p27 bra 	$L__BB2_23;
	{ // callseq 7, 0
	.param .b64 param0;
	st.param.f64 	[param0], %fd13;
	.param .align 16 .b8 retval0[16];
	call.uni (retval0), 
	__internal_trig_reduction_slowpathd, 
	(
	param0
	);
	ld.param.f64 	%fd154, [retval0];
	ld.param.b32 	%r70, [retval0+8];
	} // callseq 7
	bra.uni 	$L__BB2_23;
$L__BB2_22:
	mov.f64 	%fd120, 0d0000000000000000;
	mul.rn.f64 	%fd154, %fd13, %fd120;
	mov.b32 	%r70, 0;
$L__BB2_23:
	ld.param.u64 	%rd23, [_Z16cuda_probabilityPfiffS__param_0];
	shl.b32 	%r61, %r70, 6;
	cvt.u64.u32 	%rd16, %r61;
	and.b64  	%rd17, %rd16, 64;
	add.s64 	%rd19, %rd6, %rd17;
	mul.rn.f64 	%fd121, %fd154, %fd154;
	and.b32  	%r62, %r70, 1;
	setp.eq.b32 	%p28, %r62, 1;
	selp.f64 	%fd122, 0dBDA8FF8320FD8164, 0d3DE5DB65F9785EBA, %p28;
	ld.global.nc.v2.f64 	{%fd123, %fd124}, [%rd19];
	fma.rn.f64 	%fd125, %fd122, %fd121, %fd123;
	fma.rn.f64 	%fd126, %fd125, %fd121, %fd124;
	ld.global.nc.v2.f64 	{%fd127, %fd128}, [%rd19+16];
	fma.rn.f64 	%fd129, %fd126, %fd121, %fd127;
	fma.rn.f64 	%fd130, %fd129, %fd121, %fd128;
	ld.global.nc.v2.f64 	{%fd131, %fd132}, [%rd19+32];
	fma.rn.f64 	%fd133, %fd130, %fd121, %fd131;
	fma.rn.f64 	%fd134, %fd133, %fd121, %fd132;
	fma.rn.f64 	%fd135, %fd134, %fd154, %fd154;
	fma.rn.f64 	%fd136, %fd134, %fd121, 0d3FF0000000000000;
	selp.f64 	%fd137, %fd136, %fd135, %p28;
	and.b32  	%r63, %r70, 2;
	setp.eq.s32 	%p29, %r63, 0;
	mov.f64 	%fd138, 0d0000000000000000;
	sub.f64 	%fd139, %fd138, %fd137;
	selp.f64 	%fd140, %fd137, %fd139, %p29;
	mul.f64 	%fd141, %fd26, %fd140;
	mov.f64 	%fd142, 0d3F60000000000000;
	sub.f64 	%fd143, %fd142, %fd141;
	cvt.rn.f32.f64 	%f4, %fd143;
	cvt.f64.f32 	%fd144, %f4;
	cvt.f64.f32 	%fd145, %f1;
	mul.f64 	%fd146, %fd145, %fd144;
	cvta.to.global.u64 	%rd20, %rd23;
	mul.wide.s32 	%rd21, %r64, 4;
	add.s64 	%rd22, %rd20, %rd21;
	ld.global.f32 	%f5, [%rd22];
	cvt.f64.f32 	%fd147, %f5;
	mul.f64 	%fd148, %fd146, %fd147;
	cvt.rn.f32.f64 	%f6, %fd148;
	atom.global.add.f32 	%f7, [%rd1], %f6;
	add.s32 	%r64, %r64, %r2;
	setp.lt.s32 	%p30, %r64, %r25;
	@%p30 bra 	$L__BB2_5;
	bra.uni 	$L__BB2_29;
$L__BB2_24:
	add.s32 	%r31, %r64, %r2;
	max.s32 	%r32, %r25, %r31;
	setp.lt.s32 	%p10, %r31, %r25;
	selp.u32 	%r33, 1, 0, %p10;
	add.s32 	%r34, %r31, %r33;
	sub.s32 	%r35, %r32, %r34;
	div.u32 	%r36, %r35, %r2;
	add.s32 	%r21, %r36, %r33;
	and.b32  	%r37, %r21, 3;
	setp.eq.s32 	%p11, %r37, 3;
	@%p11 bra 	$L__BB2_27;
	mov.b32 	%r38, 0;
	st.global.u32 	[%rd1], %r38;
	add.s32 	%r39, %r21, 1;
	and.b32  	%r40, %r39, 3;
	neg.s32 	%r71, %r40;
$L__BB2_26:
	.pragma "nounroll";
	add.s32 	%r71, %r71, 1;
	setp.ne.s32 	%p12, %r71, 0;
	@%p12 bra 	$L__BB2_26;
$L__BB2_27:
	setp.lt.u32 	%p13, %r21, 3;
	@%p13 bra 	$L__BB2_29;
	mov.b32 	%r41, 0;
	st.global.u32 	[%rd1], %r41;
$L__BB2_29:
	ret;

}
.func  (.param .align 16 .b8 func_retval0[16]) __internal_trig_reduction_slowpathd(
	.param .b64 __internal_trig_reduction_slowpathd_param_0
)
{
	.local .align 8 .b8 	__local_depot3[40];
	.reg .b64 	%SP;
	.reg .b64 	%SPL;
	.reg .pred 	%p<10>;
	.reg .b32 	%r<47>;
	.reg .b64 	%rd<74>;
	.reg .b64 	%fd<5>;

	mov.u64 	%SPL, __local_depot3;
	ld.param.f64 	%fd4, [__internal_trig_reduction_slowpathd_param_0];
	add.u64 	%rd1, %SPL, 0;
	{
	.reg .b32 %temp; 
	mov.b64 	{%temp, %r1}, %fd4;
	}
	shr.u32 	%r2, %r1, 20;
	and.b32  	%r3, %r2, 2047;
	setp.eq.s32 	%p1, %r3, 2047;
	mov.b32 	%r46, 0;
	@%p1 bra 	$L__BB3_9;
	add.s32 	%r20, %r3, -1024;
	mov.b64 	%rd20, %fd4;
	shl.b64 	%rd2, %rd20, 11;
	shr.u32 	%r4, %r20, 6;
	sub.s32 	%r45, 15, %r4;
	sub.s32 	%r21, 19, %r4;
	setp.lt.u32 	%p2, %r20, 128;
	selp.b32 	%r6, 18, %r21, %p2;
	setp.ge.s32 	%p3, %r45, %r6;
	mov.b64 	%rd70, 0;
	@%p3 bra 	$L__BB3_4;
	add.s32 	%r23, %r6, %r4;
	neg.s32 	%r43, %r23;
	or.b64  	%rd3, %rd2, -9223372036854775808;
	mov.b64 	%rd70, 0;
	mov.b32 	%r42, 0;
	mov.u64 	%rd25, __cudart_i2opi_d;
	mov.u32 	%r44, %r45;
$L__BB3_3:
	.pragma "nounroll";
	mul.wide.s32 	%rd22, %r42, 8;
	add.s64 	%rd23, %rd1, %rd22;
	mul.wide.s32 	%rd24, %r44, 8;
	add.s64 	%rd26, %rd25, %rd24;
	ld.global.nc.u64 	%rd27, [%rd26];
	{
	.reg .u32 %r0, %r1, %r2, %r3, %alo, %ahi, %blo, %bhi, %clo, %chi;
	mov.b64 	{%alo,%ahi}, %rd27;
	mov.b64 	{%blo,%bhi}, %rd3;
	mov.b64 	{%clo,%chi}, %rd70;
	mad.lo.cc.u32 	%r0, %alo, %blo, %clo;
	madc.hi.cc.u32 	%r1, %alo, %blo, %chi;
	madc.hi.u32 	%r2, %alo, %bhi, 0;
	mad.lo.cc.u32 	%r1, %alo, %bhi, %r1;
	madc.hi.cc.u32 	%r2, %ahi, %blo, %r2;
	madc.hi.u32 	%r3, %ahi, %bhi, 0;
	mad.lo.cc.u32 	%r1, %ahi, %blo, %r1;
	madc.lo.cc.u32 	%r2, %ahi, %bhi, %r2;
	addc.u32 	%r3, %r3, 0;
	mov.b64 	%rd28, {%r0,%r1};
	mov.b64 	%rd70, {%r2,%r3};
	}
	st.local.u64 	[%rd23], %rd28;
	add.s32 	%r44, %r44, 1;
	add.s32 	%r43, %r43, 1;
	add.s32 	%r42, %r42, 1;
	setp.ne.s32 	%p4, %r43, -15;
	mov.u32 	%r45, %r6;
	@%p4 bra 	$L__BB3_3;
$L__BB3_4:
	cvt.s64.s32 	%rd29, %r45;
	cvt.u64.u32 	%rd30, %r4;
	add.s64 	%rd31, %rd30, %rd29;
	shl.b64 	%rd32, %rd31, 3;
	add.s64 	%rd33, %rd1, %rd32;
	st.local.u64 	[%rd33+-120], %rd70;
	and.b32  	%r15, %r2, 63;
	ld.local.u64 	%rd72, [%rd1+16];
	ld.local.u64 	%rd71, [%rd1+24];
	setp.eq.s32 	%p5, %r15, 0;
	@%p5 bra 	$L__BB3_6;
	shl.b64 	%rd34, %rd71, %r15;
	shr.u64 	%rd35, %rd72, 1;
	xor.b32  	%r24, %r15, 63;
	shr.u64 	%rd36, %rd35, %r24;
	or.b64  	%rd71, %rd34, %rd36;
	ld.local.u64 	%rd37, [%rd1+8];
	shl.b64 	%rd38, %rd72, %r15;
	shr.u64 	%rd39, %rd37, 1;
	shr.u64 	%rd40, %rd39, %r24;
	or.b64  	%rd72, %rd38, %rd40;
$L__BB3_6:
	and.b32  	%r25, %r1, -2147483648;
	shr.u64 	%rd41, %rd71, 62;
	cvt.u32.u64 	%r26, %rd41;
	mov.b64 	{%r27, %r28}, %rd71;
	mov.b64 	{%r29, %r30}, %rd72;
	shf.l.wrap.b32 	%r31, %r30, %r27, 2;
	shf.l.wrap.b32 	%r32, %r27, %r28, 2;
	mov.b64 	%rd42, {%r31, %r32};
	shl.b64 	%rd43, %rd72, 2;
	shr.u64 	%rd44, %rd42, 63;
	cvt.u32.u64 	%r33, %rd44;
	add.s32 	%r34, %r33, %r26;
	setp.eq.s32 	%p6, %r25, 0;
	neg.s32 	%r35, %r34;
	selp.b32 	%r46, %r34, %r35, %p6;
	setp.gt.s64 	%p7, %rd42, -1;
	mov.b64 	%rd45, 0;
	{
	.reg .u32 %r0, %r1, %r2, %r3, %a0, %a1, %a2, %a3, %b0, %b1, %b2, %b3;
	mov.b64 	{%a0,%a1}, %rd45;
	mov.b64 	{%a2,%a3}, %rd45;
	mov.b64 	{%b0,%b1}, %rd43;
	mov.b64 	{%b2,%b3}, %rd42;
	sub.cc.u32 	%r0, %a0, %b0;
	subc.cc.u32 	%r1, %a1, %b1;
	subc.cc.u32 	%r2, %a2, %b2;
	subc.u32 	%r3, %a3, %b3;
	mov.b64 	%rd46, {%r0,%r1};
	mov.b64 	%rd47, {%r2,%r3};
	}
	xor.b32  	%r36, %r25, -2147483648;
	selp.b64 	%rd73, %rd42, %rd47, %p7;
	selp.b64 	%rd14, %rd43, %rd46, %p7;
	selp.b32 	%r17, %r25, %r36, %p7;
	clz.b64 	%r37, %rd73;
	cvt.u64.u32 	%rd15, %r37;
	setp.eq.s32 	%p8, %r37, 0;
	@%p8 bra 	$L__BB3_8;
	cvt.u32.u64 	%r38, %rd15;
	and.b32  	%r39, %r38, 63;
	shl.b64 	%rd48, %rd73, %r39;
	shr.u64 	%rd49, %rd14, 1;
	not.b32 	%r40, %r38;
	and.b32  	%r41, %r40, 63;
	shr.u64 	%rd50, %rd49, %r41;
	or.b64  	%rd73, %rd48, %rd50;
$L__BB3_8:
	mov.b64 	%rd51, -3958705157555305931;
	{
	.reg .u32 %r0, %r1, %r2, %r3, %alo, %ahi, %blo, %bhi;
	mov.b64 	{%alo,%ahi}, %rd73;
	mov.b64 	{%blo,%bhi}, %rd51;
	mul.lo.u32 	%r0, %alo, %blo;
	mul.hi.u32 	%r1, %alo, %blo;
	mad.lo.cc.u32 	%r1, %alo, %bhi, %r1;
	madc.hi.u32 	%r2, %alo, %bhi, 0;
	mad.lo.cc.u32 	%r1, %ahi, %blo, %r1;
	madc.hi.cc.u32 	%r2, %ahi, %blo, %r2;
	madc.hi.u32 	%r3, %ahi, %bhi, 0;
	mad.lo.cc.u32 	%r2, %ahi, %bhi, %r2;
	addc.u32 	%r3, %r3, 0;
	mov.b64 	%rd52, {%r0,%r1};
	mov.b64 	%rd53, {%r2,%r3};
	}
	setp.gt.s64 	%p9, %rd53, 0;
	{
	.reg .u32 %r0, %r1, %r2, %r3, %a0, %a1, %a2, %a3, %b0, %b1, %b2, %b3;
	mov.b64 	{%a0,%a1}, %rd52;
	mov.b64 	{%a2,%a3}, %rd53;
	mov.b64 	{%b0,%b1}, %rd52;
	mov.b64 	{%b2,%b3}, %rd53;
	add.cc.u32 	%r0, %a0, %b0;
	addc.cc.u32 	%r1, %a1, %b1;
	addc.cc.u32 	%r2, %a2, %b2;
	addc.u32 	%r3, %a3, %b3;
	mov.b64 	%rd54, {%r0,%r1};
	mov.b64 	%rd55, {%r2,%r3};
	}
	selp.b64 	%rd56, %rd55, %rd53, %p9;
	selp.s64 	%rd57, -1, 0, %p9;
	sub.s64 	%rd58, %rd57, %rd15;
	cvt.u64.u32 	%rd59, %r17;
	shl.b64 	%rd60, %rd59, 32;
	add.s64 	%rd61, %rd56, 1;
	shr.u64 	%rd62, %rd61, 10;
	add.s64 	%rd63, %rd62, 1;
	shr.u64 	%rd64, %rd63, 1;
	shl.b64 	%rd65, %rd58, 52;
	add.s64 	%rd66, %rd65, %rd64;
	add.s64 	%rd67, %rd66, 4602678819172646912;
	or.b64  	%rd68, %rd67, %rd60;
	mov.b64 	%fd4, %rd68;
$L__BB3_9:
	st.param.f64 	[func_retval0], %fd4;
	st.param.b32 	[func_retval0+8], %r46;
	ret;

}


// ===== COMPILED SASS (sm_100) =====

	.target	sm_100

	.elftype	@"ET_EXEC"


//--------------------- .note.nv.tkinfo           --------------------------
	.section	.note.nv.tkinfo,"",@"SHT_NOTE"
	.sectionflags	@"SHF_NOTE_NV_TKINFO"
	.tkinfo
        /*0018*/ 	.word	0x00000002
        /*0030*/ 	.string	""
        /*0030*/ 	.string	"ptxas"
        /*0030*/ 	.string	"Cuda compilation tools, release 13.0, V13.0.88"
        /*0030*/ 	.string	"Build cuda_13.0.r13.0/compiler.36424714_0"
        /*0030*/ 	.string	"-arch sm_100 -m 64 "



//--------------------- .note.nv.cuinfo           --------------------------
	.section	.note.nv.cuinfo,"",@"SHT_NOTE"
	.sectionflags	@"SHF_NOTE_NV_CUINFO"
        /*0018*/ 	.short	0x0002
        /*001a*/ 	.short	0x0064
        /*001c*/ 	.short	0x0082
	.zero		2


//--------------------- .nv.info                  --------------------------
	.section	.nv.info,"",@"SHT_CUDA_INFO"
	.align	4


	//----- nvinfo : EIATTR_REGCOUNT
	.align		4
        /*0000*/ 	.byte	0x04, 0x2f
        /*0002*/ 	.short	(.L_3 - .L_2)
	.align		4
.L_2:
        /*0004*/ 	.word	index@(_Z8cuda_maxPfiS_)
        /*0008*/ 	.word	0x0000000e


	//----- nvinfo : EIATTR_FRAME_SIZE
	.align		4
.L_3:
        /*000c*/ 	.byte	0x04, 0x11
        /*000e*/ 	.short	(.L_5 - .L_4)
	.align		4
.L_4:
        /*0010*/ 	.word	index@(_Z8cuda_maxPfiS_)
        /*0014*/ 	.word	0x00000000


	//----- nvinfo : EIATTR_REGCOUNT
	.align		4
.L_5:
        /*0018*/ 	.byte	0x04, 0x2f
        /*001a*/ 	.short	(.L_7 - .L_6)
	.align		4
.L_6:
        /*001c*/ 	.word	index@(_Z20cuda_max_probabilityPfiS_)
        /*0020*/ 	.word	0x0000002e


	//----- nvinfo : EIATTR_FRAME_SIZE
	.align		4
.L_7:
        /*0024*/ 	.byte	0x04, 0x11
        /*0026*/ 	.short	(.L_9 - .L_8)
	.align		4
.L_8:
        /*0028*/ 	.word	index@($_Z20cuda_max_probabilityPfiS_$__internal_trig_reduction_slowpathd)
        /*002c*/ 	.word	0x00000028


	//----- nvinfo : EIATTR_FRAME_SIZE
	.align		4
.L_9:
        /*0030*/ 	.byte	0x04, 0x11
        /*0032*/ 	.short	(.L_11 - .L_10)
	.align		4
.L_10:
        /*0034*/ 	.word	index@($__internal_1_$__cuda_sm20_dblrcp_rn_slowpath_v3)
        /*0038*/ 	.word	0x00000028


	//----- nvinfo : EIATTR_FRAME_SIZE
	.align		4
.L_11:
        /*003c*/ 	.byte	0x04, 0x11
        /*003e*/ 	.short	(.L_13 - .L_12)
	.align		4
.L_12:
        /*0040*/ 	.word	index@(_Z20cuda_max_probabilityPfiS_)
        /*0044*/ 	.word	0x00000028


	//----- nvinfo : EIATTR_REGCOUNT
	.align		4
.L_13:
        /*0048*/ 	.byte	0x04, 0x2f
        /*004a*/ 	.short	(.L_15 - .L_14)
	.align		4
.L_14:
        /*004c*/ 	.word	index@(_Z16cuda_probabilityPfiffS_)
        /*0050*/ 	.word	0x00000026


	//----- nvinfo : EIATTR_FRAME_SIZE
	.align		4
.L_15:
        /*0054*/ 	.byte	0x04, 0x11
        /*0056*/ 	.short	(.L_17 - .L_16)
	.align		4
.L_16:
        /*0058*/ 	.word	index@($_Z16cuda_probabilityPfiffS_$__internal_trig_reduction_slowpathd)
        /*005c*/ 	.word	0x00000028


	//----- nvinfo : EIATTR_FRAME_SIZE
	.align		4
.L_17:
        /*0060*/ 	.byte	0x04, 0x11
        /*0062*/ 	.short	(.L_19 - .L_18)
	.align		4
.L_18:
        /*0064*/ 	.word	index@($__internal_0_$__cuda_sm20_dblrcp_rn_slowpath_v3)
        /*0068*/ 	.word	0x00000028


	//----- nvinfo : EIATTR_FRAME_SIZE
	.align		4
.L_19:
        /*006c*/ 	.byte	0x04, 0x11
        /*006e*/ 	.short	(.L_21 - .L_20)
	.align		4
.L_20:
        /*0070*/ 	.word	index@(_Z16cuda_probabilityPfiffS_)
        /*0074*/ 	.word	0x00000028


	//----- nvinfo : EIATTR_MIN_STACK_SIZE
	.align		4
.L_21:
        /*0078*/ 	.byte	0x04, 0x12
        /*007a*/ 	.short	(.L_23 - .L_22)
	.align		4
.L_22:
        /*007c*/ 	.word	index@(_Z16cuda_probabilityPfiffS_)
        /*0080*/ 	.word	0x00000028


	//----- nvinfo : EIATTR_MIN_STACK_SIZE
	.align		4
.L_23:
        /*0084*/ 	.byte	0x04, 0x12
        /*0086*/ 	.short	(.L_25 - .L_24)
	.align		4
.L_24:
        /*0088*/ 	.word	index@(_Z20cuda_max_probabilityPfiS_)
        /*008c*/ 	.word	0x00000028


	//----- nvinfo : EIATTR_MIN_STACK_SIZE
	.align		4
.L_25:
        /*0090*/ 	.byte	0x04, 0x12
        /*0092*/ 	.short	(.L_27 - .L_26)
	.align		4
.L_26:
        /*0094*/ 	.word	index@(_Z8cuda_maxPfiS_)
        /*0098*/ 	.word	0x00000000
.L_27:


//--------------------- .nv.compat                --------------------------
	.section	.nv.compat,"",@"SHT_CUDA_COMPAT_INFO"
	.align	4
        /*0000*/ 	.byte	0x02, 0x09, 0x00, 0x00, 0x02, 0x02, 0x01, 0x00, 0x02, 0x05, 0x05, 0x00, 0x03, 0x07, 0x01, 0x01
        /*0010*/ 	.byte	0x02, 0x03, 0x00, 0x00, 0x02, 0x06, 0x01, 0x00, 0x04, 0x0b, 0x08, 0x00, 0x01, 0x00, 0x00, 0x00
        /*0020*/ 	.byte	0x00, 0x00, 0x00, 0x00


//--------------------- .nv.info._Z16cuda_probabilityPfiffS_ --------------------------
	.section	.nv.info._Z16cuda_probabilityPfiffS_,"",@"SHT_CUDA_INFO"
	.sectionflags	@""
	.align	4


	//----- nvinfo : EIATTR_CUDA_API_VERSION
	.align		4
        /*0000*/ 	.byte	0x04, 0x37
        /*0002*/ 	.short	(.L_29 - .L_28)
.L_28:
        /*0004*/ 	.word	0x00000082


	//----- nvinfo : EIATTR_KPARAM_INFO
	.align		4
.L_29:
        /*0008*/ 	.byte	0x04, 0x17
        /*000a*/ 	.short	(.L_31 - .L_30)
.L_30:
        /*000c*/ 	.word	0x00000000
        /*0010*/ 	.short	0x0004
        /*0012*/ 	.short	0x0018
        /*0014*/ 	.byte	0x00, 0xf5, 0x21, 0x00


	//----- nvinfo : EIATTR_KPARAM_INFO
	.align		4
.L_31:
        /*0018*/ 	.byte	0x04, 0x17
        /*001a*/ 	.short	(.L_33 - .L_32)
.L_32:
        /*001c*/ 	.word	0x00000000
        /*0020*/ 	.short	0x0003
        /*0022*/ 	.short	0x0010
        /*0024*/ 	.byte	0x00, 0xf0, 0x11, 0x00


	//----- nvinfo : EIATTR_KPARAM_INFO
	.align		4
.L_33:
        /*0028*/ 	.byte	0x04, 0x17
        /*002a*/ 	.short	(.L_35 - .L_34)
.L_34:
        /*002c*/ 	.word	0x00000000
        /*0030*/ 	.short	0x0002
        /*0032*/ 	.short	0x000c
        /*0034*/ 	.byte	0x00, 0xf0, 0x11, 0x00


	//----- nvinfo : EIATTR_KPARAM_INFO
	.align		4
.L_35:
        /*0038*/ 	.byte	0x04, 0x17
        /*003a*/ 	.short	(.L_37 - .L_36)
.L_36:
        /*003c*/ 	.word	0x00000000
        /*0040*/ 	.short	0x0001
        /*0042*/ 	.short	0x0008
        /*0044*/ 	.byte	0x00, 0xf0, 0x11, 0x00


	//----- nvinfo : EIATTR_KPARAM_INFO
	.align		4
.L_37:
        /*0048*/ 	.byte	0x04, 0x17
        /*004a*/ 	.short	(.L_39 - .L_38)
.L_38:
        /*004c*/ 	.word	0x00000000
        /*0050*/ 	.short	0x0000
        /*0052*/ 	.short	0x0000
        /*0054*/ 	.byte	0x00, 0xf5, 0x21, 0x00


	//----- nvinfo : EIATTR_SPARSE_MMA_MASK
	.align		4
.L_39:
        /*0058*/ 	.byte	0x03, 0x50
        /*005a*/ 	.short	0x0000


	//----- nvinfo : EIATTR_MAXREG_COUNT
	.align		4
        /*005c*/ 	.byte	0x03, 0x1b
        /*005e*/ 	.short	0x00ff


	//----- nvinfo : EIATTR_NUM_BARRIERS
	.align		4
        /*0060*/ 	.byte	0x02, 0x4c
        /*0062*/ 	.byte	0x01
	.zero		1


	//----- nvinfo : EIATTR_MERCURY_ISA_VERSION
	.align		4
        /*0064*/ 	.byte	0x03, 0x5f
        /*0066*/ 	.short	0x0101


	//----- nvinfo : EIATTR_VRC_CTA_INIT_COUNT
	.align		4
        /*0068*/ 	.byte	0x02, 0x4a
	.zero		1
	.zero		1


	//----- nvinfo : EIATTR_EXIT_INSTR_OFFSETS
	.align		4
        /*006c*/ 	.byte	0x04, 0x1c
        /*006e*/ 	.short	(.L_41 - .L_40)


	//   ....[0]....
.L_40:
        /*0070*/ 	.word	0x000000f0


	//   ....[1]....
        /*0074*/ 	.word	0x00001370


	//   ....[2]....
        /*0078*/ 	.word	0x00001550


	//   ....[3]....
        /*007c*/ 	.word	0x00001580


	//----- nvinfo : EIATTR_CRS_STACK_SIZE
	.align		4
.L_41:
        /*0080*/ 	.byte	0x04, 0x1e
        /*0082*/ 	.short	(.L_43 - .L_42)
.L_42:
        /*0084*/ 	.word	0x00000000


	//----- nvinfo : EIATTR_CBANK_PARAM_SIZE
	.align		4
.L_43:
        /*0088*/ 	.byte	0x03, 0x19
        /*008a*/ 	.short	0x0020


	//----- nvinfo : EIATTR_PARAM_CBANK
	.align		4
        /*008c*/ 	.byte	0x04, 0x0a
        /*008e*/ 	.short	(.L_45 - .L_44)
	.align		4
.L_44:
        /*0090*/ 	.word	index@(.nv.constant0._Z16cuda_probabilityPfiffS_)
        /*0094*/ 	.short	0x0380
        /*0096*/ 	.short	0x0020


	//----- nvinfo : EIATTR_SW_WAR
	.align		4
.L_45:
        /*0098*/ 	.byte	0x04, 0x36
        /*009a*/ 	.short	(.L_47 - .L_46)
.L_46:
        /*009c*/ 	.word	0x00000008
.L_47:


//--------------------- .nv.info._Z20cuda_max_probabilityPfiS_ --------------------------
	.section	.nv.info._Z20cuda_max_probabilityPfiS_,"",@"SHT_CUDA_INFO"
	.sectionflags	@""
	.align	4


	//----- nvinfo : EIATTR_CUDA_API_VERSION
	.align		4
        /*0000*/ 	.byte	0x04, 0x37
        /*0002*/ 	.short	(.L_49 - .L_48)
.L_48:
        /*0004*/ 	.word	0x00000082


	//----- nvinfo : EIATTR_KPARAM_INFO
	.align		4
.L_49:
        /*0008*/ 	.byte	0x04, 0x17
        /*000a*/ 	.short	(.L_51 - .L_50)
.L_50:
        /*000c*/ 	.word	0x00000000
        /*0010*/ 	.short	0x0002
        /*0012*/ 	.short	0x0010
        /*0014*/ 	.byte	0x00, 0xf5, 0x21, 0x00


	//----- nvinfo : EIATTR_KPARAM_INFO
	.align		4
.L_51:
        /*0018*/ 	.byte	0x04, 0x17
        /*001a*/ 	.short	(.L_53 - .L_52)
.L_52:
        /*001c*/ 	.word	0x00000000
        /*0020*/ 	.short	0x0001
        /*0022*/ 	.short	0x0008
        /*0024*/ 	.byte	0x00, 0xf0, 0x11, 0x00


	//----- nvinfo : EIATTR_KPARAM_INFO
	.align		4
.L_53:
        /*0028*/ 	.byte	0x04, 0x17
        /*002a*/ 	.short	(.L_55 - .L_54)
.L_54:
        /*002c*/ 	.word	0x00000000
        /*0030*/ 	.short	0x0000
        /*0032*/ 	.short	0x0000
        /*0034*/ 	.byte	0x00, 0xf5, 0x21, 0x00


	//----- nvinfo : EIATTR_SPARSE_MMA_MASK
	.align		4
.L_55:
        /*0038*/ 	.byte	0x03, 0x50
        /*003a*/ 	.short	0x0000


	//----- nvinfo : EIATTR_MAXREG_COUNT
	.align		4
        /*003c*/ 	.byte	0x03, 0x1b
        /*003e*/ 	.short	0x00ff


	//----- nvinfo : EIATTR_MERCURY_ISA_VERSION
	.align		4
        /*0040*/ 	.byte	0x03, 0x5f
        /*0042*/ 	.short	0x0101


	//----- nvinfo : EIATTR_VRC_CTA_INIT_COUNT
	.align		4
        /*0044*/ 	.byte	0x02, 0x4a
	.zero		1
	.zero		1


	//----- nvinfo : EIATTR_EXIT_INSTR_OFFSETS
	.align		4
        /*0048*/ 	.byte	0x04, 0x1c
        /*004a*/ 	.short	(.L_57 - .L_56)


	//   ....[0]....
.L_56:
        /*004c*/ 	.word	0x00000090


	//   ....[1]....
        /*0050*/ 	.word	0x00000240


	//   ....[2]....
        /*0054*/ 	.word	0x00001620


	//----- nvinfo : EIATTR_CRS_STACK_SIZE
	.align		4
.L_57:
        /*0058*/ 	.byte	0x04, 0x1e
        /*005a*/ 	.short	(.L_59 - .L_58)
.L_58:
        /*005c*/ 	.word	0x00000000


	//----- nvinfo : EIATTR_CBANK_PARAM_SIZE
	.align		4
.L_59:
        /*0060*/ 	.byte	0x03, 0x19
        /*0062*/ 	.short	0x0018


	//----- nvinfo : EIATTR_PARAM_CBANK
	.align		4
        /*0064*/ 	.byte	0x04, 0x0a
        /*0066*/ 	.short	(.L_61 - .L_60)
	.align		4
.L_60:
        /*0068*/ 	.word	index@(.nv.constant0._Z20cuda_max_probabilityPfiS_)
        /*006c*/ 	.short	0x0380
        /*006e*/ 	.short	0x0018


	//----- nvinfo : EIATTR_SW_WAR
	.align		4
.L_61:
        /*0070*/ 	.byte	0x04, 0x36
        /*0072*/ 	.short	(.L_63 - .L_62)
.L_62:
        /*0074*/ 	.word	0x00000008
.L_63:


//--------------------- .nv.info._Z8cuda_maxPfiS_ --------------------------
	.section	.nv.info._Z8cuda_maxPfiS_,"",@"SHT_CUDA_INFO"
	.sectionflags	@""
	.align	4


	//----- nvinfo : EIATTR_CUDA_API_VERSION
	.align		4
        /*0000*/ 	.byte	0x04, 0x37
        /*0002*/ 	.short	(.L_65 - .L_64)
.L_64:
        /*0004*/ 	.word	0x00000082


	//----- nvinfo : EIATTR_KPARAM_INFO
	.align		4
.L_65:
        /*0008*/ 	.byte	0x04, 0x17
        /*000a*/ 	.short	(.L_67 - .L_66)
.L_66:
        /*000c*/ 	.word	0x00000000
        /*0010*/ 	.short	0x0002
        /*0012*/ 	.short	0x0010
        /*0014*/ 	.byte	0x00, 0xf5, 0x21, 0x00


	//----- nvinfo : EIATTR_KPARAM_INFO
	.align		4
.L_67:
        /*0018*/ 	.byte	0x04, 0x17
        /*001a*/ 	.short	(.L_69 - .L_68)
.L_68:
        /*001c*/ 	.word	0x00000000
        /*0020*/ 	.short	0x0001
        /*0022*/ 	.short	0x0008
        /*0024*/ 	.byte	0x00, 0xf0, 0x11, 0x00


	//----- nvinfo : EIATTR_KPARAM_INFO
	.align		4
.L_69:
        /*0028*/ 	.byte	0x04, 0x17
        /*002a*/ 	.short	(.L_71 - .L_70)
.L_70:
        /*002c*/ 	.word	0x00000000
        /*0030*/ 	.short	0x0000
        /*0032*/ 	.short	0x0000
        /*0034*/ 	.byte	0x00, 0xf5, 0x21, 0x00


	//----- nvinfo : EIATTR_SPARSE_MMA_MASK
	.align		4
.L_71:
        /*0038*/ 	.byte	0x03, 0x50
        /*003a*/ 	.short	0x0000


	//----- nvinfo : EIATTR_MAXREG_COUNT
	.align		4
        /*003c*/ 	.byte	0x03, 0x1b
        /*003e*/ 	.short	0x00ff


	//----- nvinfo : EIATTR_NUM_BARRIERS
	.align		4
        /*0040*/ 	.byte	0x02, 0x4c
        /*0042*/ 	.byte	0x01
	.zero		1


	//----- nvinfo : EIATTR_MERCURY_ISA_VERSION
	.align		4
        /*0044*/ 	.byte	0x03, 0x5f
        /*0046*/ 	.short	0x0101


	//----- nvinfo : EIATTR_VRC_CTA_INIT_COUNT
	.align		4
        /*0048*/ 	.byte	0x02, 0x4a
	.zero		1
	.zero		1


	//----- nvinfo : EIATTR_EXIT_INSTR_OFFSETS
	.align		4
        /*004c*/ 	.byte	0x04, 0x1c
        /*004e*/ 	.short	(.L_73 - .L_72)


	//   ....[0]....
.L_72:
        /*0050*/ 	.word	0x000002d0


	//   ....[1]....
        /*0054*/ 	.word	0x00000350


	//----- nvinfo : EIATTR_CRS_STACK_SIZE
	.align		4
.L_73:
        /*0058*/ 	.byte	0x04, 0x1e
        /*005a*/ 	.short	(.L_75 - .L_74)
.L_74:
        /*005c*/ 	.word	0x00000000


	//----- nvinfo : EIATTR_CBANK_PARAM_SIZE
	.align		4
.L_75:
        /*0060*/ 	.byte	0x03, 0x19
        /*0062*/ 	.short	0x0018


	//----- nvinfo : EIATTR_PARAM_CBANK
	.align		4
        /*0064*/ 	.byte	0x04, 0x0a
        /*0066*/ 	.short	(.L_77 - .L_76)
	.align		4
.L_76:
        /*0068*/ 	.word	index@(.nv.constant0._Z8cuda_maxPfiS_)
        /*006c*/ 	.short	0x0380
        /*006e*/ 	.short	0x0018


	//----- nvinfo : EIATTR_SW_WAR
	.align		4
.L_77:
        /*0070*/ 	.byte	0x04, 0x36
        /*0072*/ 	.short	(.L_79 - .L_78)
.L_78:
        /*0074*/ 	.word	0x00000008
.L_79:


//--------------------- .nv.callgraph             --------------------------
	.section	.nv.callgraph,"",@"SHT_CUDA_CALLGRAPH"
	.align	4
	.sectionentsize	8
	.align		4
        /*0000*/ 	.word	0x00000000
	.align		4
        /*0004*/ 	.word	0xffffffff
	.align		4
        /*0008*/ 	.word	0x00000000
	.align		4
        /*000c*/ 	.word	0xfffffffe
	.align		4
        /*0010*/ 	.word	0x00000000
	.align		4
        /*0014*/ 	.word	0xfffffffd
	.align		4
        /*0018*/ 	.word	0x00000000
	.align		4
        /*001c*/ 	.word	0xfffffffc


//--------------------- .nv.constant4             --------------------------
	.section	.nv.constant4,"a",@progbits
	.align	8
	.align		8
.nv.constant4:
        /*0000*/ 	.dword	__cudart_i2opi_d
	.align		8
        /*0008*/ 	.dword	__cudart_sin_cos_coeffs


//--------------------- .text._Z16cuda_probabilityPfiffS_ --------------------------
	.section	.text._Z16cuda_probabilityPfiffS_,"ax",@progbits
	.align	128
        .global         _Z16cuda_probabilityPfiffS_
        .type           _Z16cuda_probabilityPfiffS_,@function
        .size           _Z16cuda_probabilityPfiffS_,(.L_x_70 - _Z16cuda_probabilityPfiffS_)
        .other          _Z16cuda_probabilityPfiffS_,@"STO_CUDA_ENTRY STV_DEFAULT"
_Z16cuda_probabilityPfiffS_:
.text._Z16cuda_probabilityPfiffS_:
[----:B------:R-:W0:Y:S01]  /*0000*/  LDC R1, c[0x0][0x37c] ;  /* 0x0000df00ff017b82 */ /* 0x000e220000000800 */
[----:B------:R-:W1:Y:S07]  /*0010*/  S2R R0, SR_TID.X ;  /* 0x0000000000007919 */ /* 0x000e6e0000002100 */
[----:B------:R-:W1:Y:S01]  /*0020*/  S2UR UR4, SR_CTAID.X ;  /* 0x00000000000479c3 */ /* 0x000e620000002500 */
[----:B------:R-:W2:Y:S01]  /*0030*/  LDCU UR7, c[0x0][0x388] ;  /* 0x00007100ff0777ac */ /* 0x000ea20008000800 */
[----:B0-----:R-:W-:-:S06]  /*0040*/  VIADD R1, R1, 0xffffffd8 ;  /* 0xffffffd801017836 */ /* 0x001fcc0000000000 */
[----:B------:R-:W1:Y:S01]  /*0050*/  LDC R19, c[0x0][0x360] ;  /* 0x0000d800ff137b82 */ /* 0x000e620000000800 */
[----:B------:R-:W0:Y:S01]  /*0060*/  LDCU UR6, c[0x0][0x370] ;  /* 0x00006e00ff0677ac */ /* 0x000e220008000800 */
[C---:B-1----:R-:W-:Y:S01]  /*0070*/  IMAD R0, R19.reuse, UR4, R0 ;  /* 0x0000000413007c24 */ /* 0x042fe2000f8e0200 */
[----:B------:R-:W1:Y:S01]  /*0080*/  LDCU.64 UR4, c[0x0][0x358] ;  /* 0x00006b00ff0477ac */ /* 0x000e620008000a00 */
[----:B0-----:R-:W-:-:S03]  /*0090*/  IMAD R19, R19, UR6, RZ ;  /* 0x0000000613137c24 */ /* 0x001fc6000f8e02ff */
[C---:B------:R-:W-:Y:S02]  /*00a0*/  ISETP.NE.AND P0, PT, R0.reuse, RZ, PT ;  /* 0x000000ff0000720c */ /* 0x040fe40003f05270 */
[----:B--2---:R-:W-:-:S11]  /*00b0*/  ISETP.GE.AND P1, PT, R0, UR7, PT ;  /* 0x0000000700007c0c */ /* 0x004fd6000bf26270 */
[----:B------:R-:W1:Y:S02]  /*00c0*/  @!P0 LDC.64 R2, c[0x0][0x398] ;  /* 0x0000e600ff028b82 */ /* 0x000e640000000a00 */
[----:B-1----:R0:W-:Y:S06]  /*00d0*/  @!P0 STG.E desc[UR4][R2.64], RZ ;  /* 0x000000ff02008986 */ /* 0x0021ec000c101904 */
[----:B------:R-:W-:Y:S06]  /*00e0*/  BAR.SYNC.DEFER_BLOCKING 0x0 ;  /* 0x0000000000007b1d */ /* 0x000fec0000010000 */
[----:B------:R-:W-:Y:S05]  /*00f0*/  @P1 EXIT ;  /* 0x000000000000194d */ /* 0x000fea0003800000 */
[----:B0-----:R-:W0:Y:S08]  /*0100*/  LDC R2, c[0x0][0x390] ;  /* 0x0000e400ff027b82 */ /* 0x001e300000000800 */
[----:B------:R-:W1:Y:S01]  /*0110*/  LDC R3, c[0x0][0x38c] ;  /* 0x0000e300ff037b82 */ /* 0x000e620000000800 */
[----:B0-----:R-:W-:-:S04]  /*0120*/  FSETP.GT.AND P0, PT, R2, RZ, PT ;  /* 0x000000ff0200720b */ /* 0x001fc80003f04000 */
[----:B-1----:R-:W-:-:S04]  /*0130*/  FSETP.LEU.OR P0, PT, R3, RZ, !P0 ;  /* 0x000000ff0300720b */ /* 0x002fc8000470b400 */
[----:B------:R-:W-:-:S04]  /*0140*/  FSETP.GEU.OR P0, PT, R3, 1, P0 ;  /* 0x3f8000000300780b */ /* 0x000fc8000070e400 */
[----:B------:R-:W-:-:S13]  /*0150*/  FSETP.GEU.OR P0, PT, R2, 1, P0 ;  /* 0x3f8000000200780b */ /* 0x000fda000070e400 */
[----:B------:R-:W-:Y:S05]  /*0160*/  @P0 BRA `(.L_x_0) ;  /* 0x0000001000840947 */ /* 0x000fea0003800000 */
[----:B------:R-:W0:Y:S01]  /*0170*/  F2F.F64.F32 R2, R2 ;  /* 0x0000000200027310 */ /* 0x000e220000201800 */
[----:B------:R-:W1:Y:S01]  /*0180*/  LDCU UR10, c[0x0][0x38c] ;  /* 0x00007180ff0a77ac */ /* 0x000e620008000800 */
[----:B------:R-:W2:Y:S01]  /*0190*/  LDCU UR11, c[0x0][0x388] ;  /* 0x00007100ff0b77ac */ /* 0x000ea20008000800 */
[----:B------:R-:W3:Y:S02]  /*01a0*/  LDCU.64 UR8, c[0x4][0x8] ;  /* 0x01000100ff0877ac */ /* 0x000ee40008000a00 */
.L_x_19:
[----:B------:R-:W-:Y:S01]  /*01b0*/  VIADD R4, R0, 0x1 ;  /* 0x0000000100047836 */ /* 0x000fe20000000000 */
[----:B------:R-:W-:Y:S05]  /*01c0*/  YIELD ;  /* 0x0000000000007946 */ /* 0x000fea0003800000 */
[----:B----4-:R-:W4:Y:S01]  /*01d0*/  I2F.F64 R20, R4 ;  /* 0x0000000400147312 */ /* 0x010f220000201c00 */
[----:B------:R-:W-:Y:S01]  /*01e0*/  UMOV UR6, 0xc083126f ;  /* 0xc083126f00067882 */ /* 0x000fe20000000000 */
[----:B------:R-:W-:Y:S01]  /*01f0*/  UMOV UR7, 0x400921ca ;  /* 0x400921ca00077882 */ /* 0x000fe20000000000 */
[----:B------:R-:W-:Y:S01]  /*0200*/  BSSY.RECONVERGENT B0, `(.L_x_1) ;  /* 0x000000f000007945 */ /* 0x000fe20003800200 */
[----:B----4-:R-:W-:-:S06]  /*0210*/  DMUL R20, R20, UR6 ;  /* 0x0000000614147c28 */ /* 0x010fcc0008000000 */
[----:B------:R-:W4:Y:S04]  /*0220*/  MUFU.RCP64H R7, R21 ;  /* 0x0000001500077308 */ /* 0x000f280000001800 */
[----:B------:R-:W-:-:S05]  /*0230*/  VIADD R6, R21, 0x300402 ;  /* 0x0030040215067836 */ /* 0x000fca0000000000 */
[----:B------:R-:W-:Y:S01]  /*0240*/  FSETP.GEU.AND P0, PT, |R6|, 5.8789094863358348022e-39, PT ;  /* 0x004004020600780b */ /* 0x000fe20003f0e200 */
[----:B----4-:R-:W-:-:S08]  /*0250*/  DFMA R8, -R20, R6, 1 ;  /* 0x3ff000001408742b */ /* 0x010fd00000000106 */
[----:B------:R-:W-:-:S08]  /*0260*/  DFMA R8, R8, R8, R8 ;  /* 0x000000080808722b */ /* 0x000fd00000000008 */
[----:B------:R-:W-:-:S08]  /*0270*/  DFMA R8, R6, R8, R6 ;  /* 0x000000080608722b */ /* 0x000fd00000000006 */
[----:B------:R-:W-:-:S08]  /*0280*/  DFMA R16, -R20, R8, 1 ;  /* 0x3ff000001410742b */ /* 0x000fd00000000108 */
[----:B------:R-:W-:Y:S01]  /*0290*/  DFMA R16, R8, R16, R8 ;  /* 0x000000100810722b */ /* 0x000fe20000000008 */
[----:B------:R-:W-:Y:S10]  /*02a0*/  @P0 BRA `(.L_x_2) ;  /* 0x0000000000100947 */ /* 0x000ff40003800000 */
[----:B------:R-:W-:Y:S02]  /*02b0*/  LOP3.LUT R5, R21, 0x7fffffff, RZ, 0xc0, !PT ;  /* 0x7fffffff15057812 */ /* 0x000fe400078ec0ff */
[----:B------:R-:W-:-:S03]  /*02c0*/  MOV R6, 0x2f0 ;  /* 0x000002f000067802 */ /* 0x000fc60000000f00 */
[----:B------:R-:W-:-:S07]  /*02d0*/  VIADD R5, R5, 0xfff00000 ;  /* 0xfff0000005057836 */ /* 0x000fce0000000000 */
[----:B0123--:R-:W-:Y:S05]  /*02e0*/  CALL.REL.NOINC `($__internal_0_$__cuda_sm20_dblrcp_rn_slowpath_v3) ;  /* 0x0000001000a87944 */ /* 0x00ffea0003c00000 */
.L_x_2:
[----:B-123--:R-:W-:Y:S05]  /*02f0*/  BSYNC.RECONVERGENT B0 ;  /* 0x0000000000007941 */ /* 0x00efea0003800200 */
.L_x_1:
[----:B------:R-:W-:Y:S01]  /*0300*/  IMAD.SHL.U32 R6, R4, 0x2, RZ ;  /* 0x0000000204067824 */ /* 0x000fe200078e00ff */
[----:B------:R-:W-:Y:S01]  /*0310*/  UMOV UR6, 0xc083126f ;  /* 0xc083126f00067882 */ /* 0x000fe20000000000 */
[----:B------:R-:W-:Y:S01]  /*0320*/  F2F.F64.F32 R4, UR10 ;  /* 0x0000000a00047d10 */ /* 0x000fe20008201800 */
[----:B------:R-:W-:Y:S01]  /*0330*/  UMOV UR7, 0x400921ca ;  /* 0x400921ca00077882 */ /* 0x000fe20000000000 */
[----:B------:R-:W-:Y:S06]  /*0340*/  BSSY.RECONVERGENT B0, `(.L_x_3) ;  /* 0x0000021000007945 */ /* 0x000fec0003800200 */
[----:B------:R-:W1:Y:S02]  /*0350*/  I2F.F64 R22, R6 ;  /* 0x0000000600167312 */ /* 0x000e640000201c00 */
[----:B-1----:R-:W-:-:S08]  /*0360*/  DMUL R22, R22, UR6 ;  /* 0x0000000616167c28 */ /* 0x002fd00008000000 */
[----:B------:R-:W-:-:S08]  /*0370*/  DMUL R14, R22, R4 ;  /* 0x00000004160e7228 */ /* 0x000fd00000000000 */
[----:B------:R-:W-:-:S14]  /*0380*/  DSETP.NEU.AND P0, PT, |R14|, +INF , PT ;  /* 0x7ff000000e00742a */ /* 0x000fdc0003f0d200 */
[----:B------:R-:W-:Y:S05]  /*0390*/  @!P0 BRA `(.L_x_4) ;  /* 0x0000000000648947 */ /* 0x000fea0003800000 */
[----:B------:R-:W-:Y:S01]  /*03a0*/  UMOV UR6, 0x6dc9c883 ;  /* 0x6dc9c88300067882 */ /* 0x000fe20000000000 */
[----:B------:R-:W-:Y:S01]  /*03b0*/  UMOV UR7, 0x3fe45f30 ;  /* 0x3fe45f3000077882 */ /* 0x000fe20000000000 */
[C---:B------:R-:W-:Y:S01]  /*03c0*/  DSETP.GE.AND P0, PT, |R14|.reuse, 2.14748364800000000000e+09, PT ;  /* 0x41e000000e00742a */ /* 0x040fe20003f06200 */
[----:B------:R-:W-:Y:S01]  /*03d0*/  BSSY.RECONVERGENT B1, `(.L_x_5) ;  /* 0x0000013000017945 */ /* 0x000fe20003800200 */
[----:B------:R-:W-:Y:S01]  /*03e0*/  DMUL R4, R14, UR6 ;  /* 0x000000060e047c28 */ /* 0x000fe20008000000 */
[----:B------:R-:W-:Y:S01]  /*03f0*/  UMOV UR6, 0x54442d18 ;  /* 0x54442d1800067882 */ /* 0x000fe20000000000 */
[----:B------:R-:W-:-:S08]  /*0400*/  UMOV UR7, 0x3ff921fb ;  /* 0x3ff921fb00077882 */ /* 0x000fd00000000000 */
[----:B------:R-:W1:Y:S08]  /*0410*/  F2I.F64 R4, R4 ;  /* 0x0000000400047311 */ /* 0x000e700000301100 */
[----:B-1----:R-:W1:Y:S02]  /*0420*/  I2F.F64 R24, R4 ;  /* 0x0000000400187312 */ /* 0x002e640000201c00 */
[----:B-1----:R-:W-:Y:S01]  /*0430*/  DFMA R6, R24, -UR6, R14 ;  /* 0x8000000618067c2b */ /* 0x002fe2000800000e */
[----:B------:R-:W-:Y:S01]  /*0440*/  UMOV UR6, 0x33145c00 ;  /* 0x33145c0000067882 */ /* 0x000fe20000000000 */
[----:B------:R-:W-:-:S06]  /*0450*/  UMOV UR7, 0x3c91a626 ;  /* 0x3c91a62600077882 */ /* 0x000fcc0000000000 */
[----:B------:R-:W-:Y:S01]  /*0460*/  DFMA R6, R24, -UR6, R6 ;  /* 0x8000000618067c2b */ /* 0x000fe20008000006 */
[----:B------:R-:W-:Y:S01]  /*0470*/  UMOV UR6, 0x252049c0 ;  /* 0x252049c000067882 */ /* 0x000fe20000000000 */
[----:B------:R-:W-:-:S06]  /*0480*/  UMOV UR7, 0x397b839a ;  /* 0x397b839a00077882 */ /* 0x000fcc0000000000 */
[----:B------:R-:W-:Y:S01]  /*0490*/  DFMA R24, R24, -UR6, R6 ;  /* 0x8000000618187c2b */ /* 0x000fe20008000006 */
[----:B------:R-:W-:Y:S10]  /*04a0*/  @!P0 BRA `(.L_x_6) ;  /* 0x0000000000148947 */ /* 0x000ff40003800000 */
[----:B------:R-:W-:Y:S01]  /*04b0*/  IMAD.MOV.U32 R6, RZ, RZ, R14 ;  /* 0x000000ffff067224 */ /* 0x000fe200078e000e */
[----:B------:R-:W-:-:S07]  /*04c0*/  MOV R26, 0x4e0 ;  /* 0x000004e0001a7802 */ /* 0x000fce0000000f00 */
[----:B0-----:R-:W-:Y:S05]  /*04d0*/  CALL.REL.NOINC `($_Z16cuda_probabilityPfiffS_$__internal_trig_reduction_slowpathd) ;  /* 0x0000001000dc7944 */ /* 0x001fea0003c00000 */
[----:B------:R-:W-:Y:S02]  /*04e0*/  IMAD.MOV.U32 R24, RZ, RZ, R6 ;  /* 0x000000ffff187224 */ /* 0x000fe400078e0006 */
[----:B------:R-:W-:-:S07]  /*04f0*/  IMAD.MOV.U32 R25, RZ, RZ, R7 ;  /* 0x000000ffff197224 */ /* 0x000fce00078e0007 */
.L_x_6:
[----:B------:R-:W-:Y:S05]  /*0500*/  BSYNC.RECONVERGENT B1 ;  /* 0x0000000000017941 */ /* 0x000fea0003800200 */
.L_x_5:
[----:B------:R-:W-:Y:S01]  /*0510*/  VIADD R18, R4, 0x1 ;  /* 0x0000000104127836 */ /* 0x000fe20000000000 */
[----:B------:R-:W-:Y:S06]  /*0520*/  BRA `(.L_x_7) ;  /* 0x0000000000087947 */ /* 0x000fec0003800000 */
.L_x_4:
[----:B------:R-:W-:Y:S01]  /*0530*/  DMUL R24, RZ, R14 ;  /* 0x0000000eff187228 */ /* 0x000fe20000000000 */
[----:B------:R-:W-:-:S10]  /*0540*/  IMAD.MOV.U32 R18, RZ, RZ, 0x1 ;  /* 0x00000001ff127424 */ /* 0x000fd400078e00ff */
.L_x_7:
[----:B------:R-:W-:Y:S05]  /*0550*/  BSYNC.RECONVERGENT B0 ;  /* 0x0000000000007941 */ /* 0x000fea0003800200 */
.L_x_3:
[----:B------:R-:W-:-:S05]  /*0560*/  IMAD.SHL.U32 R4, R18, 0x40, RZ ;  /* 0x0000004012047824 */ /* 0x000fca00078e00ff */
[----:B------:R-:W-:-:S04]  /*0570*/  LOP3.LUT R4, R4, 0x40, RZ, 0xc0, !PT ;  /* 0x0000004004047812 */ /* 0x000fc800078ec0ff */
[----:B------:R-:W-:-:S05]  /*0580*/  IADD3 R28, P0, PT, R4, UR8, RZ ;  /* 0x00000008041c7c10 */ /* 0x000fca000ff1e0ff */
[----:B------:R-:W-:-:S05]  /*0590*/  IMAD.X R29, RZ, RZ, UR9, P0 ;  /* 0x00000009ff1d7e24 */ /* 0x000fca00080e06ff */
[----:B------:R-:W2:Y:S04]  /*05a0*/  LDG.E.128.CONSTANT R4, desc[UR4][R28.64] ;  /* 0x000000041c047981 */ /* 0x000ea8000c1e9d00 */
[----:B------:R-:W3:Y:S04]  /*05b0*/  LDG.E.128.CONSTANT R8, desc[UR4][R28.64+0x10] ;  /* 0x000010041c087981 */ /* 0x000ee8000c1e9d00 */
[----:B------:R-:W4:Y:S01]  /*05c0*/  LDG.E.128.CONSTANT R12, desc[UR4][R28.64+0x20] ;  /* 0x000020041c0c7981 */ /* 0x000f22000c1e9d00 */
[----:B------:R-:W-:Y:S01]  /*05d0*/  LOP3.LUT R26, R18, 0x1, RZ, 0xc0, !PT ;  /* 0x00000001121a7812 */ /* 0x000fe200078ec0ff */
[----:B------:R-:W-:Y:S01]  /*05e0*/  IMAD.MOV.U32 R30, RZ, RZ, 0x20fd8164 ;  /* 0x20fd8164ff1e7424 */ /* 0x000fe200078e00ff */
[----:B------:R-:W-:Y:S01]  /*05f0*/  DMUL R20, R20, 0.001953125 ;  /* 0x3f60000014147828 */ /* 0x000fe20000000000 */
[----:B------:R-:W-:Y:S01]  /*0600*/  IMAD.MOV.U32 R31, RZ, RZ, 0x3da8ff83 ;  /* 0x3da8ff83ff1f7424 */ /* 0x000fe200078e00ff */
[----:B------:R-:W-:Y:S01]  /*0610*/  ISETP.NE.U32.AND P0, PT, R26, 0x1, PT ;  /* 0x000000011a00780c */ /* 0x000fe20003f05070 */
[----:B------:R-:W-:Y:S01]  /*0620*/  DMUL R26, R24, R24 ;  /* 0x00000018181a7228 */ /* 0x000fe20000000000 */
[----:B------:R-:W-:Y:S02]  /*0630*/  BSSY.RECONVERGENT B0, `(.L_x_8) ;  /* 0x000002d000007945 */ /* 0x000fe40003800200 */
[----:B------:R-:W-:-:S02]  /*0640*/  FSEL R30, R30, -8.06006814911005101289e+34, !P0 ;  /* 0xf9785eba1e1e7808 */ /* 0x000fc40004000000 */
[----:B------:R-:W-:Y:S01]  /*0650*/  FSEL R31, -R31, 0.11223486810922622681, !P0 ;  /* 0x3de5db651f1f7808 */ /* 0x000fe20004000100 */
[----:B------:R-:W-:-:S05]  /*0660*/  DSETP.NEU.AND P1, PT, |R20|, +INF , PT ;  /* 0x7ff000001400742a */ /* 0x000fca0003f2d200 */
[----:B--2---:R-:W-:-:S08]  /*0670*/  DFMA R4, R26, R30, R4 ;  /* 0x0000001e1a04722b */ /* 0x004fd00000000004 */
[----:B------:R-:W-:-:S08]  /*0680*/  DFMA R4, R26, R4, R6 ;  /* 0x000000041a04722b */ /* 0x000fd00000000006 */
[----:B---3--:R-:W-:-:S08]  /*0690*/  DFMA R4, R26, R4, R8 ;  /* 0x000000041a04722b */ /* 0x008fd00000000008 */
[----:B------:R-:W-:-:S08]  /*06a0*/  DFMA R4, R26, R4, R10 ;  /* 0x000000041a04722b */ /* 0x000fd0000000000a */
[----:B----4-:R-:W-:-:S08]  /*06b0*/  DFMA R4, R26, R4, R12 ;  /* 0x000000041a04722b */ /* 0x010fd0000000000c */
[----:B------:R-:W-:-:S08]  /*06c0*/  DFMA R4, R26, R4, R14 ;  /* 0x000000041a04722b */ /* 0x000fd0000000000e */
[----:B------:R-:W-:Y:S02]  /*06d0*/  DFMA R24, R4, R24, R24 ;  /* 0x000000180418722b */ /* 0x000fe40000000018 */
[----:B------:R-:W-:-:S10]  /*06e0*/  DFMA R4, R26, R4, 1 ;  /* 0x3ff000001a04742b */ /* 0x000fd40000000004 */
[----:B------:R-:W-:Y:S02]  /*06f0*/  FSEL R6, R4, R24, !P0 ;  /* 0x0000001804067208 */ /* 0x000fe40004000000 */
[----:B------:R-:W-:Y:S02]  /*0700*/  FSEL R7, R5, R25, !P0 ;  /* 0x0000001905077208 */ /* 0x000fe40004000000 */
[----:B------:R-:W-:-:S04]  /*0710*/  LOP3.LUT P0, RZ, R18, 0x2, RZ, 0xc0, !PT ;  /* 0x0000000212ff7812 */ /* 0x000fc8000780c0ff */
[----:B------:R-:W-:-:S10]  /*0720*/  DADD R4, RZ, -R6 ;  /* 0x00000000ff047229 */ /* 0x000fd40000000806 */
[----:B------:R-:W-:Y:S02]  /*0730*/  FSEL R24, R6, R4, !P0 ;  /* 0x0000000406187208 */ /* 0x000fe40004000000 */
[----:B------:R-:W-:Y:S01]  /*0740*/  FSEL R25, R7, R5, !P0 ;  /* 0x0000000507197208 */ /* 0x000fe20004000000 */
[----:B------:R-:W-:Y:S06]  /*0750*/  @!P1 BRA `(.L_x_9) ;  /* 0x0000000000609947 */ /* 0x000fec0003800000 */
[----:B------:R-:W-:Y:S01]  /*0760*/  UMOV UR6, 0x6dc9c883 ;  /* 0x6dc9c88300067882 */ /* 0x000fe20000000000 */
[----:B------:R-:W-:Y:S01]  /*0770*/  UMOV UR7, 0x3fe45f30 ;  /* 0x3fe45f3000077882 */ /* 0x000fe20000000000 */
[C---:B------:R-:W-:Y:S02]  /*0780*/  DSETP.GE.AND P0, PT, |R20|.reuse, 2.14748364800000000000e+09, PT ;  /* 0x41e000001400742a */ /* 0x040fe40003f06200 */
[----:B------:R-:W-:Y:S01]  /*0790*/  DMUL R4, R20, UR6 ;  /* 0x0000000614047c28 */ /* 0x000fe20008000000 */
[----:B------:R-:W-:Y:S01]  /*07a0*/  UMOV UR6, 0x54442d18 ;  /* 0x54442d1800067882 */ /* 0x000fe20000000000 */
[----:B------:R-:W-:-:S04]  /*07b0*/  UMOV UR7, 0x3ff921fb ;  /* 0x3ff921fb00077882 */ /* 0x000fc80000000000 */
        /* <DEDUP_REMOVED lines=11> */
[----:B------:R-:W-:Y:S01]  /*0870*/  MOV R26, 0x8a0 ;  /* 0x000008a0001a7802 */ /* 0x000fe20000000f00 */
[----:B------:R-:W-:-:S07]  /*0880*/  IMAD.MOV.U32 R15, RZ, RZ, R21 ;  /* 0x000000ffff0f7224 */ /* 0x000fce00078e0015 */
[----:B0-----:R-:W-:Y:S05]  /*0890*/  CALL.REL.NOINC `($_Z16cuda_probabilityPfiffS_$__internal_trig_reduction_slowpathd) ;  /* 0x0000000c00ec7944 */ /* 0x001fea0003c00000 */
[----:B------:R-:W-:Y:S02]  /*08a0*/  IMAD.MOV.U32 R18, RZ, RZ, R4 ;  /* 0x000000ffff127224 */ /* 0x000fe400078e0004 */
[----:B------:R-:W-:Y:S02]  /*08b0*/  IMAD.MOV.U32 R26, RZ, RZ, R6 ;  /* 0x000000ffff1a7224 */ /* 0x000fe400078e0006 */
[----:B------:R-:W-:Y:S01]  /*08c0*/  IMAD.MOV.U32 R27, RZ, RZ, R7 ;  /* 0x000000ffff1b7224 */ /* 0x000fe200078e0007 */
[----:B------:R-:W-:Y:S06]  /*08d0*/  BRA `(.L_x_10) ;  /* 0x0000000000087947 */ /* 0x000fec0003800000 */
.L_x_9:
[----:B------:R-:W-:Y:S01]  /*08e0*/  DMUL R26, RZ, R20 ;  /* 0x00000014ff1a7228 */ /* 0x000fe20000000000 */
[----:B------:R-:W-:-:S10]  /*08f0*/  IMAD.MOV.U32 R18, RZ, RZ, RZ ;  /* 0x000000ffff127224 */ /* 0x000fd400078e00ff */
.L_x_10:
[----:B------:R-:W-:Y:S05]  /*0900*/  BSYNC.RECONVERGENT B0 ;  /* 0x0000000000007941 */ /* 0x000fea0003800200 */
.L_x_8:
        /* <DEDUP_REMOVED lines=9> */
[----:B------:R-:W-:Y:S01]  /*09a0*/  DMUL R24, R16, R24 ;  /* 0x0000001810187228 */ /* 0x000fe20000000000 */
[----:B------:R-:W-:Y:S01]  /*09b0*/  IMAD.MOV.U32 R33, RZ, RZ, 0x3da8ff83 ;  /* 0x3da8ff83ff217424 */ /* 0x000fe200078e00ff */
[----:B------:R-:W-:Y:S01]  /*09c0*/  ISETP.NE.U32.AND P0, PT, R28, 0x1, PT ;  /* 0x000000011c00780c */ /* 0x000fe20003f05070 */
[----:B------:R-:W-:Y:S01]  /*09d0*/  DMUL R28, R26, R26 ;  /* 0x0000001a1a1c7228 */ /* 0x000fe20000000000 */
[----:B------:R-:W-:Y:S02]  /*09e0*/  BSSY.RECONVERGENT B0, `(.L_x_11) ;  /* 0x0000031000007945 */ /* 0x000fe40003800200 */
[----:B------:R-:W-:-:S02]  /*09f0*/  FSEL R32, R32, -8.06006814911005101289e+34, !P0 ;  /* 0xf9785eba20207808 */ /* 0x000fc40004000000 */
[----:B------:R-:W-:-:S06]  /*0a00*/  FSEL R33, -R33, 0.11223486810922622681, !P0 ;  /* 0x3de5db6521217808 */ /* 0x000fcc0004000100 */
[----:B--2---:R-:W-:-:S08]  /*0a10*/  DFMA R4, R28, R32, R4 ;  /* 0x000000201c04722b */ /* 0x004fd00000000004 */
[----:B------:R-:W-:-:S08]  /*0a20*/  DFMA R4, R28, R4, R6 ;  /* 0x000000041c04722b */ /* 0x000fd00000000006 */
[----:B---3--:R-:W-:-:S08]  /*0a30*/  DFMA R4, R28, R4, R8 ;  /* 0x000000041c04722b */ /* 0x008fd00000000008 */
[----:B------:R-:W-:-:S08]  /*0a40*/  DFMA R4, R28, R4, R10 ;  /* 0x000000041c04722b */ /* 0x000fd0000000000a */
[----:B----4-:R-:W-:-:S08]  /*0a50*/  DFMA R4, R28, R4, R12 ;  /* 0x000000041c04722b */ /* 0x010fd0000000000c */
[----:B------:R-:W-:Y:S02]  /*0a60*/  DFMA R4, R28, R4, R14 ;  /* 0x000000041c04722b */ /* 0x000fe4000000000e */
[----:B0-----:R-:W-:-:S06]  /*0a70*/  DMUL R14, R2, R22 ;  /* 0x00000016020e7228 */ /* 0x001fcc0000000000 */
        /* <DEDUP_REMOVED lines=8> */
[----:B------:R-:W-:-:S05]  /*0b00*/  DSETP.NEU.AND P0, PT, |R14|, +INF , PT ;  /* 0x7ff000000e00742a */ /* 0x000fca0003f0d200 */
[----:B------:R-:W-:-:S06]  /*0b10*/  DFMA R24, -R24, R4, 0.001953125 ;  /* 0x3f6000001818742b */ /* 0x000fcc0000000104 */
[----:B------:R0:W1:Y:S03]  /*0b20*/  F2F.F32.F64 R18, R24 ;  /* 0x0000001800127310 */ /* 0x0000660000301000 */
        /* <DEDUP_REMOVED lines=8> */
[----:B------:R-:W2:Y:S08]  /*0bb0*/  F2I.F64 R4, R4 ;  /* 0x0000000400047311 */ /* 0x000eb00000301100 */
[----:B--2---:R-:W2:Y:S02]  /*0bc0*/  I2F.F64 R22, R4 ;  /* 0x0000000400167312 */ /* 0x004ea40000201c00 */
[----:B--2---:R-:W-:Y:S01]  /*0bd0*/  DFMA R6, R22, -UR6, R14 ;  /* 0x8000000616067c2b */ /* 0x004fe2000800000e */
        /* <DEDUP_REMOVED lines=9> */
[----:B01----:R-:W-:Y:S05]  /*0c70*/  CALL.REL.NOINC `($_Z16cuda_probabilityPfiffS_$__internal_trig_reduction_slowpathd) ;  /* 0x0000000800f47944 */ /* 0x003fea0003c00000 */
[----:B------:R-:W-:Y:S02]  /*0c80*/  IMAD.MOV.U32 R22, RZ, RZ, R6 ;  /* 0x000000ffff167224 */ /* 0x000fe400078e0006 */
[----:B------:R-:W-:-:S07]  /*0c90*/  IMAD.MOV.U32 R23, RZ, RZ, R7 ;  /* 0x000000ffff177224 */ /* 0x000fce00078e0007 */
.L_x_14:
[----:B------:R-:W-:Y:S05]  /*0ca0*/  BSYNC.RECONVERGENT B1 ;  /* 0x0000000000017941 */ /* 0x000fea0003800200 */
.L_x_13:
[----:B------:R-:W-:Y:S01]  /*0cb0*/  VIADD R26, R4, 0x1 ;  /* 0x00000001041a7836 */ /* 0x000fe20000000000 */
[----:B------:R-:W-:Y:S06]  /*0cc0*/  BRA `(.L_x_15) ;  /* 0x0000000000087947 */ /* 0x000fec0003800000 */
.L_x_12:
[----:B------:R-:W-:Y:S01]  /*0cd0*/  DMUL R22, RZ, R14 ;  /* 0x0000000eff167228 */ /* 0x000fe20000000000 */
[----:B------:R-:W-:-:S10]  /*0ce0*/  IMAD.MOV.U32 R26, RZ, RZ, 0x1 ;  /* 0x00000001ff1a7424 */ /* 0x000fd400078e00ff */
.L_x_15:
[----:B------:R-:W-:Y:S05]  /*0cf0*/  BSYNC.RECONVERGENT B0 ;  /* 0x0000000000007941 */ /* 0x000fea0003800200 */
.L_x_11:
[----:B------:R-:W-:-:S05]  /*0d00*/  IMAD.SHL.U32 R4, R26, 0x40, RZ ;  /* 0x000000401a047824 */ /* 0x000fca00078e00ff */
[----:B------:R-:W-:-:S04]  /*0d10*/  LOP3.LUT R4, R4, 0x40, RZ, 0xc0, !PT ;  /* 0x0000004004047812 */ /* 0x000fc800078ec0ff */
[----:B------:R-:W-:-:S05]  /*0d20*/  IADD3 R28, P0, PT, R4, UR8, RZ ;  /* 0x00000008041c7c10 */ /* 0x000fca000ff1e0ff */
[----:B------:R-:W-:-:S05]  /*0d30*/  IMAD.X R29, RZ, RZ, UR9, P0 ;  /* 0x00000009ff1d7e24 */ /* 0x000fca00080e06ff */
[----:B------:R-:W2:Y:S04]  /*0d40*/  LDG.E.128.CONSTANT R4, desc[UR4][R28.64] ;  /* 0x000000041c047981 */ /* 0x000ea8000c1e9d00 */
[----:B------:R-:W3:Y:S04]  /*0d50*/  LDG.E.128.CONSTANT R8, desc[UR4][R28.64+0x10] ;  /* 0x000010041c087981 */ /* 0x000ee8000c1e9d00 */
[----:B------:R-:W4:Y:S01]  /*0d60*/  LDG.E.128.CONSTANT R12, desc[UR4][R28.64+0x20] ;  /* 0x000020041c0c7981 */ /* 0x000f22000c1e9d00 */
[----:B0-----:R-:W-:Y:S01]  /*0d70*/  LOP3.LUT R24, R26, 0x1, RZ, 0xc0, !PT ;  /* 0x000000011a187812 */ /* 0x001fe200078ec0ff */
[----:B------:R-:W-:Y:S01]  /*0d80*/  IMAD.MOV.U32 R30, RZ, RZ, 0x20fd8164 ;  /* 0x20fd8164ff1e7424 */ /* 0x000fe200078e00ff */
[----:B------:R-:W-:Y:S01]  /*0d90*/  BSSY.RECONVERGENT B0, `(.L_x_16) ;  /* 0x0000031000007945 */ /* 0x000fe20003800200 */
[----:B------:R-:W-:Y:S01]  /*0da0*/  IMAD.MOV.U32 R27, RZ, RZ, 0x3da8ff83 ;  /* 0x3da8ff83ff1b7424 */ /* 0x000fe200078e00ff */
[----:B------:R-:W-:Y:S01]  /*0db0*/  ISETP.NE.U32.AND P0, PT, R24, 0x1, PT ;  /* 0x000000011800780c */ /* 0x000fe20003f05070 */
[----:B------:R-:W-:-:S03]  /*0dc0*/  DMUL R24, R22, R22 ;  /* 0x0000001616187228 */ /* 0x000fc60000000000 */
[----:B------:R-:W-:Y:S02]  /*0dd0*/  FSEL R30, R30, -8.06006814911005101289e+34, !P0 ;  /* 0xf9785eba1e1e7808 */ /* 0x000fe40004000000 */
[----:B------:R-:W-:-:S06]  /*0de0*/  FSEL R31, -R27, 0.11223486810922622681, !P0 ;  /* 0x3de5db651b1f7808 */ /* 0x000fcc0004000100 */
        /* <DEDUP_REMOVED lines=15> */
[----:B------:R-:W-:-:S09]  /*0ee0*/  DMUL R16, R16, R4 ;  /* 0x0000000410107228 */ /* 0x000fd20000000000 */
[----:B------:R-:W-:Y:S05]  /*0ef0*/  @!P0 BRA `(.L_x_17) ;  /* 0x0000000000608947 */ /* 0x000fea0003800000 */
[----:B------:R-:W-:Y:S01]  /*0f00*/  UMOV UR6, 0x6dc9c883 ;  /* 0x6dc9c88300067882 */ /* 0x000fe20000000000 */
[----:B------:R-:W-:Y:S01]  /*0f10*/  UMOV UR7, 0x3fe45f30 ;  /* 0x3fe45f3000077882 */ /* 0x000fe20000000000 */
[C---:B------:R-:W-:Y:S02]  /*0f20*/  DSETP.GE.AND P0, PT, |R20|.reuse, 2.14748364800000000000e+09, PT ;  /* 0x41e000001400742a */ /* 0x040fe40003f06200 */
[----:B------:R-:W-:Y:S01]  /*0f30*/  DMUL R24, R20, UR6 ;  /* 0x0000000614187c28 */ /* 0x000fe20008000000 */
[----:B------:R-:W-:Y:S01]  /*0f40*/  UMOV UR6, 0x54442d18 ;  /* 0x54442d1800067882 */ /* 0x000fe20000000000 */
[----:B------:R-:W-:-:S08]  /*0f50*/  UMOV UR7, 0x3ff921fb ;  /* 0x3ff921fb00077882 */ /* 0x000fd00000000000 */
[----:B------:R-:W0:Y:S08]  /*0f60*/  F2I.F64 R24, R24 ;  /* 0x0000001800187311 */ /* 0x000e300000301100 */
[----:B0-----:R-:W0:Y:S02]  /*0f70*/  I2F.F64 R22, R24 ;  /* 0x0000001800167312 */ /* 0x001e240000201c00 */
[----:B0-----:R-:W-:Y:S01]  /*0f80*/  DFMA R4, R22, -UR6, R20 ;  /* 0x8000000616047c2b */ /* 0x001fe20008000014 */
        /* <DEDUP_REMOVED lines=10> */
[----:B-1----:R-:W-:Y:S05]  /*1030*/  CALL.REL.NOINC `($_Z16cuda_probabilityPfiffS_$__internal_trig_reduction_slowpathd) ;  /* 0x0000000800047944 */ /* 0x002fea0003c00000 */
[----:B------:R-:W-:Y:S02]  /*1040*/  IMAD.MOV.U32 R24, RZ, RZ, R4 ;  /* 0x000000ffff187224 */ /* 0x000fe400078e0004 */
[----:B------:R-:W-:Y:S02]  /*1050*/  IMAD.MOV.U32 R22, RZ, RZ, R6 ;  /* 0x000000ffff167224 */ /* 0x000fe400078e0006 */
[----:B------:R-:W-:Y:S01]  /*1060*/  IMAD.MOV.U32 R23, RZ, RZ, R7 ;  /* 0x000000ffff177224 */ /* 0x000fe200078e0007 */
[----:B------:R-:W-:Y:S06]  /*1070*/  BRA `(.L_x_18) ;  /* 0x0000000000087947 */ /* 0x000fec0003800000 */
.L_x_17:
[----:B------:R-:W-:Y:S01]  /*1080*/  DMUL R22, RZ, R20 ;  /* 0x00000014ff167228 */ /* 0x000fe20000000000 */
[----:B------:R-:W-:-:S10]  /*1090*/  IMAD.MOV.U32 R24, RZ, RZ, RZ ;  /* 0x000000ffff187224 */ /* 0x000fd400078e00ff */
.L_x_18:
[----:B------:R-:W-:Y:S05]  /*10a0*/  BSYNC.RECONVERGENT B0 ;  /* 0x0000000000007941 */ /* 0x000fea0003800200 */
.L_x_16:
[----:B------:R-:W-:Y:S01]  /*10b0*/  IMAD.SHL.U32 R4, R24, 0x40, RZ ;  /* 0x0000004018047824 */ /* 0x000fe200078e00ff */
[----:B------:R-:W0:Y:S04]  /*10c0*/  LDC.64 R28, c[0x0][0x380] ;  /* 0x0000e000ff1c7b82 */ /* 0x000e280000000a00 */
[----:B------:R-:W-:-:S04]  /*10d0*/  LOP3.LUT R4, R4, 0x40, RZ, 0xc0, !PT ;  /* 0x0000004004047812 */ /* 0x000fc800078ec0ff */
[----:B------:R-:W-:-:S05]  /*10e0*/  IADD3 R26, P0, PT, R4, UR8, RZ ;  /* 0x00000008041a7c10 */ /* 0x000fca000ff1e0ff */
[----:B------:R-:W-:-:S05]  /*10f0*/  IMAD.X R27, RZ, RZ, UR9, P0 ;  /* 0x00000009ff1b7e24 */ /* 0x000fca00080e06ff */
[----:B------:R-:W2:Y:S04]  /*1100*/  LDG.E.128.CONSTANT R4, desc[UR4][R26.64] ;  /* 0x000000041a047981 */ /* 0x000ea8000c1e9d00 */
[----:B------:R-:W3:Y:S04]  /*1110*/  LDG.E.128.CONSTANT R8, desc[UR4][R26.64+0x10] ;  /* 0x000010041a087981 */ /* 0x000ee8000c1e9d00 */
[----:B------:R-:W4:Y:S01]  /*1120*/  LDG.E.128.CONSTANT R12, desc[UR4][R26.64+0x20] ;  /* 0x000020041a0c7981 */ /* 0x000f22000c1e9d00 */
[----:B0-----:R-:W-:-:S05]  /*1130*/  IMAD.WIDE R28, R0, 0x4, R28 ;  /* 0x00000004001c7825 */ /* 0x001fca00078e021c */
[----:B------:R-:W5:Y:S01]  /*1140*/  LDG.E R25, desc[UR4][R28.64] ;  /* 0x000000041c197981 */ /* 0x000f62000c1e1900 */
[----:B------:R-:W-:Y:S01]  /*1150*/  LOP3.LUT R20, R24, 0x1, RZ, 0xc0, !PT ;  /* 0x0000000118147812 */ /* 0x000fe200078ec0ff */
[----:B------:R-:W-:Y:S02]  /*1160*/  IMAD.MOV.U32 R30, RZ, RZ, 0x20fd8164 ;  /* 0x20fd8164ff1e7424 */ /* 0x000fe400078e00ff */
[----:B------:R-:W-:Y:S01]  /*1170*/  IMAD.MOV.U32 R31, RZ, RZ, 0x3da8ff83 ;  /* 0x3da8ff83ff1f7424 */ /* 0x000fe200078e00ff */
[----:B------:R-:W-:Y:S01]  /*1180*/  ISETP.NE.U32.AND P0, PT, R20, 0x1, PT ;  /* 0x000000011400780c */ /* 0x000fe20003f05070 */
[----:B------:R-:W-:-:S03]  /*1190*/  DMUL R20, R22, R22 ;  /* 0x0000001616147228 */ /* 0x000fc60000000000 */
[----:B------:R-:W-:Y:S02]  /*11a0*/  FSEL R30, R30, -8.06006814911005101289e+34, !P0 ;  /* 0xf9785eba1e1e7808 */ /* 0x000fe40004000000 */
[----:B------:R-:W-:Y:S01]  /*11b0*/  FSEL R31, -R31, 0.11223486810922622681, !P0 ;  /* 0x3de5db651f1f7808 */ /* 0x000fe20004000100 */
[----:B------:R-:W-:-:S05]  /*11c0*/  IMAD.IADD R0, R19, 0x1, R0 ;  /* 0x0000000113007824 */ /* 0x000fca00078e0200 */
[----:B--2---:R-:W-:-:S08]  /*11d0*/  DFMA R4, R20, R30, R4 ;  /* 0x0000001e1404722b */ /* 0x004fd00000000004 */
[----:B------:R-:W-:-:S08]  /*11e0*/  DFMA R4, R20, R4, R6 ;  /* 0x000000041404722b */ /* 0x000fd00000000006 */
[C---:B---3--:R-:W-:Y:S01]  /*11f0*/  DFMA R4, R20.reuse, R4, R8 ;  /* 0x000000041404722b */ /* 0x048fe20000000008 */
[----:B-----5:R-:W-:Y:S07]  /*1200*/  F2F.F64.F32 R8, R25 ;  /* 0x0000001900087310 */ /* 0x020fee0000201800 */
        /* <DEDUP_REMOVED lines=10> */
[----:B------:R-:W-:Y:S02]  /*12b0*/  FSEL R5, R7, R5, !P0 ;  /* 0x0000000507057208 */ /* 0x000fe40004000000 */
[----:B-1----:R-:W-:Y:S04]  /*12c0*/  F2F.F64.F32 R6, R18 ;  /* 0x0000001200067310 */ /* 0x002fe80000201800 */
[----:B------:R-:W-:-:S10]  /*12d0*/  DFMA R16, -R16, R4, 0.001953125 ;  /* 0x3f6000001010742b */ /* 0x000fd40000000104 */
[----:B------:R-:W0:Y:S08]  /*12e0*/  F2F.F32.F64 R16, R16 ;  /* 0x0000001000107310 */ /* 0x000e300000301000 */
[----:B0-----:R-:W0:Y:S02]  /*12f0*/  F2F.F64.F32 R4, R16 ;  /* 0x0000001000047310 */ /* 0x001e240000201800 */
[----:B0-----:R-:W-:Y:S01]  /*1300*/  DMUL R4, R4, R6 ;  /* 0x0000000604047228 */ /* 0x001fe20000000000 */
[----:B------:R-:W0:Y:S07]  /*1310*/  LDC.64 R6, c[0x0][0x398] ;  /* 0x0000e600ff067b82 */ /* 0x000e2e0000000a00 */
[----:B------:R-:W-:Y:S01]  /*1320*/  DMUL R4, R4, R8 ;  /* 0x0000000804047228 */ /* 0x000fe20000000000 */
[----:B------:R-:W-:-:S09]  /*1330*/  ISETP.GE.AND P0, PT, R0, UR11, PT ;  /* 0x0000000b00007c0c */ /* 0x000fd2000bf06270 */
[----:B------:R-:W0:Y:S02]  /*1340*/  F2F.F32.F64 R5, R4 ;  /* 0x0000000400057310 */ /* 0x000e240000301000 */
[----:B0-----:R4:W-:Y:S02]  /*1350*/  REDG.E.ADD.F32.FTZ.RN.STRONG.GPU desc[UR4][R6.64], R5 ;  /* 0x00000005060079a6 */ /* 0x0019e4000c12f304 */
[----:B------:R-:W-:Y:S05]  /*1360*/  @!P0 BRA `(.L_x_19) ;  /* 0xffffffec00908947 */ /* 0x000fea000383ffff */
[----:B------:R-:W-:Y:S05]  /*1370*/  EXIT ;  /* 0x000000000000794d */ /* 0x000fea0003800000 */
.L_x_0:
[----:B------:R-:W0:Y:S01]  /*1380*/  I2F.U32.RP R6, R19 ;  /* 0x0000001300067306 */ /* 0x000e220000209000 */
[C---:B------:R-:W-:Y:S01]  /*1390*/  IMAD.IADD R0, R19.reuse, 0x1, R0 ;  /* 0x0000000113007824 */ /* 0x040fe200078e0200 */
[----:B------:R-:W-:Y:S01]  /*13a0*/  ISETP.NE.U32.AND P2, PT, R19, RZ, PT ;  /* 0x000000ff1300720c */ /* 0x000fe20003f45070 */
[----:B------:R-:W-:-:S03]  /*13b0*/  IMAD.MOV R7, RZ, RZ, -R19 ;  /* 0x000000ffff077224 */ /* 0x000fc600078e0a13 */
[C---:B------:R-:W-:Y:S02]  /*13c0*/  ISETP.GE.AND P0, PT, R0.reuse, UR7, PT ;  /* 0x0000000700007c0c */ /* 0x040fe4000bf06270 */
[----:B------:R-:W-:Y:S02]  /*13d0*/  VIMNMX R5, PT, PT, R0, UR7, !PT ;  /* 0x0000000700057c48 */ /* 0x000fe4000ffe0100 */
[----:B------:R-:W-:-:S04]  /*13e0*/  SEL R4, RZ, 0x1, P0 ;  /* 0x00000001ff047807 */ /* 0x000fc80000000000 */
[----:B------:R-:W-:Y:S01]  /*13f0*/  IADD3 R0, PT, PT, R5, -R0, -R4 ;  /* 0x8000000005007210 */ /* 0x000fe20007ffe804 */
[----:B0-----:R-:W0:Y:S02]  /*1400*/  MUFU.RCP R6, R6 ;  /* 0x0000000600067308 */ /* 0x001e240000001000 */
[----:B0-----:R-:W-:-:S06]  /*1410*/  VIADD R2, R6, 0xffffffe ;  /* 0x0ffffffe06027836 */ /* 0x001fcc0000000000 */
[----:B------:R0:W1:Y:S02]  /*1420*/  F2I.FTZ.U32.TRUNC.NTZ R3, R2 ;  /* 0x0000000200037305 */ /* 0x000064000021f000 */
[----:B0-----:R-:W-:Y:S02]  /*1430*/  IMAD.MOV.U32 R2, RZ, RZ, RZ ;  /* 0x000000ffff027224 */ /* 0x001fe400078e00ff */
[----:B-1----:R-:W-:-:S04]  /*1440*/  IMAD R7, R7, R3, RZ ;  /* 0x0000000307077224 */ /* 0x002fc800078e02ff */
[----:B------:R-:W-:-:S06]  /*1450*/  IMAD.HI.U32 R3, R3, R7, R2 ;  /* 0x0000000703037227 */ /* 0x000fcc00078e0002 */
[----:B------:R-:W-:-:S04]  /*1460*/  IMAD.HI.U32 R3, R3, R0, RZ ;  /* 0x0000000003037227 */ /* 0x000fc800078e00ff */
[----:B------:R-:W-:-:S04]  /*1470*/  IMAD.MOV R2, RZ, RZ, -R3 ;  /* 0x000000ffff027224 */ /* 0x000fc800078e0a03 */
[----:B------:R-:W-:-:S05]  /*1480*/  IMAD R0, R19, R2, R0 ;  /* 0x0000000213007224 */ /* 0x000fca00078e0200 */
[----:B------:R-:W-:-:S13]  /*1490*/  ISETP.GE.U32.AND P0, PT, R0, R19, PT ;  /* 0x000000130000720c */ /* 0x000fda0003f06070 */
[----:B------:R-:W-:Y:S02]  /*14a0*/  @P0 IMAD.IADD R0, R0, 0x1, -R19 ;  /* 0x0000000100000824 */ /* 0x000fe400078e0a13 */
[----:B------:R-:W-:-:S03]  /*14b0*/  @P0 VIADD R3, R3, 0x1 ;  /* 0x0000000103030836 */ /* 0x000fc60000000000 */
[----:B------:R-:W-:-:S13]  /*14c0*/  ISETP.GE.U32.AND P1, PT, R0, R19, PT ;  /* 0x000000130000720c */ /* 0x000fda0003f26070 */
[----:B------:R-:W-:Y:S01]  /*14d0*/  @P1 VIADD R3, R3, 0x1 ;  /* 0x0000000103031836 */ /* 0x000fe20000000000 */
[----:B------:R-:W-:-:S05]  /*14e0*/  @!P2 LOP3.LUT R3, RZ, R19, RZ, 0x33, !PT ;  /* 0x00000013ff03a212 */ /* 0x000fca00078e33ff */
[----:B------:R-:W-:-:S05]  /*14f0*/  IMAD.IADD R3, R4, 0x1, R3 ;  /* 0x0000000104037824 */ /* 0x000fca00078e0203 */
[C---:B------:R-:W-:Y:S02]  /*1500*/  LOP3.LUT R0, R3.reuse, 0x3, RZ, 0xc0, !PT ;  /* 0x0000000303007812 */ /* 0x040fe400078ec0ff */
[----:B------:R-:W-:Y:S02]  /*1510*/  ISETP.GE.U32.AND P1, PT, R3, 0x3, PT ;  /* 0x000000030300780c */ /* 0x000fe40003f26070 */
[----:B------:R-:W-:-:S13]  /*1520*/  ISETP.NE.AND P0, PT, R0, 0x3, PT ;  /* 0x000000030000780c */ /* 0x000fda0003f05270 */
[----:B------:R-:W0:Y:S02]  /*1530*/  @P0 LDC.64 R4, c[0x0][0x398] ;  /* 0x0000e600ff040b82 */ /* 0x000e240000000a00 */
[----:B0-----:R0:W-:Y:S01]  /*1540*/  @P0 STG.E desc[UR4][R4.64], RZ ;  /* 0x000000ff04000986 */ /* 0x0011e2000c101904 */
[----:B------:R-:W-:Y:S05]  /*1550*/  @!P1 EXIT ;  /* 0x000000000000994d */ /* 0x000fea0003800000 */
[----:B------:R-:W1:Y:S02]  /*1560*/  LDC.64 R2, c[0x0][0x398] ;  /* 0x0000e600ff027b82 */ /* 0x000e640000000a00 */
[----:B-1----:R-:W-:Y:S01]  /*1570*/  STG.E desc[UR4][R2.64], RZ ;  /* 0x000000ff02007986 */ /* 0x002fe2000c101904 */
[----:B------:R-:W-:Y:S05]  /*1580*/  EXIT ;  /* 0x000000000000794d */ /* 0x000fea0003800000 */
        .weak           $__internal_0_$__cuda_sm20_dblrcp_rn_slowpath_v3
        .type           $__internal_0_$__cuda_sm20_dblrcp_rn_slowpath_v3,@function
        .size           $__internal_0_$__cuda_sm20_dblrcp_rn_slowpath_v3,($_Z16cuda_probabilityPfiffS_$__internal_trig_reduction_slowpathd - $__internal_0_$__cuda_sm20_dblrcp_rn_slowpath_v3)
$__internal_0_$__cuda_sm20_dblrcp_rn_slowpath_v3:
[----:B------:R-:W-:Y:S01]  /*1590*/  IMAD.MOV.U32 R14, RZ, RZ, R20 ;  /* 0x000000ffff0e7224 */ /* 0x000fe200078e0014 */
[----:B------:R-:W-:Y:S01]  /*15a0*/  BSSY.RECONVERGENT B1, `(.L_x_20) ;  /* 0x0000026000017945 */ /* 0x000fe20003800200 */
[----:B------:R-:W-:-:S06]  /*15b0*/  IMAD.MOV.U32 R15, RZ, RZ, R21 ;  /* 0x000000ffff0f7224 */ /* 0x000fcc00078e0015 */
[----:B------:R-:W-:-:S14]  /*15c0*/  DSETP.GTU.AND P0, PT, |R14|, +INF , PT ;  /* 0x7ff000000e00742a */ /* 0x000fdc0003f0c200 */
[----:B------:R-:W-:Y:S05]  /*15d0*/  @P0 BRA `(.L_x_21) ;  /* 0x0000000000800947 */ /* 0x000fea0003800000 */
[----:B------:R-:W-:-:S05]  /*15e0*/  LOP3.LUT R10, R21, 0x7fffffff, RZ, 0xc0, !PT ;  /* 0x7fffffff150a7812 */ /* 0x000fca00078ec0ff */
[----:B------:R-:W-:-:S05]  /*15f0*/  VIADD R7, R10, 0xffffffff ;  /* 0xffffffff0a077836 */ /* 0x000fca0000000000 */
[----:B------:R-:W-:-:S13]  /*1600*/  ISETP.GE.U32.AND P0, PT, R7, 0x7fefffff, PT ;  /* 0x7fefffff0700780c */ /* 0x000fda0003f06070 */
[----:B------:R-:W-:Y:S01]  /*1610*/  @P0 LOP3.LUT R9, R15, 0x7ff00000, RZ, 0x3c, !PT ;  /* 0x7ff000000f090812 */ /* 0x000fe200078e3cff */
[----:B------:R-:W-:Y:S01]  /*1620*/  @P0 IMAD.MOV.U32 R8, RZ, RZ, RZ ;  /* 0x000000ffff080224 */ /* 0x000fe200078e00ff */
[----:B------:R-:W-:Y:S06]  /*1630*/  @P0 BRA `(.L_x_22) ;  /* 0x0000000000700947 */ /* 0x000fec0003800000 */
[----:B------:R-:W-:-:S13]  /*1640*/  ISETP.GE.U32.AND P0, PT, R10, 0x1000001, PT ;  /* 0x010000010a00780c */ /* 0x000fda0003f06070 */
[----:B------:R-:W-:Y:S05]  /*1650*/  @!P0 BRA `(.L_x_23) ;  /* 0x0000000000388947 */ /* 0x000fea0003800000 */
[----:B------:R-:W-:Y:S02]  /*1660*/  VIADD R9, R15, 0xc0200000 ;  /* 0xc02000000f097836 */ /* 0x000fe40000000000 */
[----:B------:R-:W-:Y:S02]  /*1670*/  IMAD.MOV.U32 R8, RZ, RZ, R14 ;  /* 0x000000ffff087224 */ /* 0x000fe400078e000e */
[----:B------:R-:W0:Y:S01]  /*1680*/  MUFU.RCP64H R11, R9 ;  /* 0x00000009000b7308 */ /* 0x000e220000001800 */
[----:B------:R-:W-:-:S06]  /*1690*/  IMAD.MOV.U32 R10, RZ, RZ, R5 ;  /* 0x000000ffff0a7224 */ /* 0x000fcc00078e0005 */
[----:B0-----:R-:W-:-:S08]  /*16a0*/  DFMA R12, -R8, R10, 1 ;  /* 0x3ff00000080c742b */ /* 0x001fd0000000010a */
[----:B------:R-:W-:-:S08]  /*16b0*/  DFMA R12, R12, R12, R12 ;  /* 0x0000000c0c0c722b */ /* 0x000fd0000000000c */
[----:B------:R-:W-:-:S08]  /*16c0*/  DFMA R12, R10, R12, R10 ;  /* 0x0000000c0a0c722b */ /* 0x000fd0000000000a */
[----:B------:R-:W-:-:S08]  /*16d0*/  DFMA R10, -R8, R12, 1 ;  /* 0x3ff00000080a742b */ /* 0x000fd0000000010c */
[----:B------:R-:W-:-:S08]  /*16e0*/  DFMA R10, R12, R10, R12 ;  /* 0x0000000a0c0a722b */ /* 0x000fd0000000000c */
[----:B------:R-:W-:-:S08]  /*16f0*/  DMUL R10, R10, 2.2250738585072013831e-308 ;  /* 0x001000000a0a7828 */ /* 0x000fd00000000000 */
[----:B------:R-:W-:-:S08]  /*1700*/  DFMA R12, -R14, R10, 1 ;  /* 0x3ff000000e0c742b */ /* 0x000fd0000000010a */
[----:B------:R-:W-:-:S08]  /*1710*/  DFMA R12, R12, R12, R12 ;  /* 0x0000000c0c0c722b */ /* 0x000fd0000000000c */
[----:B------:R-:W-:Y:S01]  /*1720*/  DFMA R8, R10, R12, R10 ;  /* 0x0000000c0a08722b */ /* 0x000fe2000000000a */
[----:B------:R-:W-:Y:S10]  /*1730*/  BRA `(.L_x_22) ;  /* 0x0000000000307947 */ /* 0x000ff40003800000 */
.L_x_23:
[----:B------:R-:W-:Y:S01]  /*1740*/  DMUL R10, R14, 8.11296384146066816958e+31 ;  /* 0x469000000e0a7828 */ /* 0x000fe20000000000 */
[----:B------:R-:W-:-:S05]  /*1750*/  IMAD.MOV.U32 R8, RZ, RZ, R5 ;  /* 0x000000ffff087224 */ /* 0x000fca00078e0005 */
[----:B------:R-:W0:Y:S02]  /*1760*/  MUFU.RCP64H R9, R11 ;  /* 0x0000000b00097308 */ /* 0x000e240000001800 */
[----:B0-----:R-:W-:-:S08]  /*1770*/  DFMA R12, -R10, R8, 1 ;  /* 0x3ff000000a0c742b */ /* 0x001fd00000000108 */
[----:B------:R-:W-:-:S08]  /*1780*/  DFMA R12, R12, R12, R12 ;  /* 0x0000000c0c0c722b */ /* 0x000fd0000000000c */
[----:B------:R-:W-:-:S08]  /*1790*/  DFMA R12, R8, R12, R8 ;  /* 0x0000000c080c722b */ /* 0x000fd00000000008 */
[----:B------:R-:W-:-:S08]  /*17a0*/  DFMA R8, -R10, R12, 1 ;  /* 0x3ff000000a08742b */ /* 0x000fd0000000010c */
[----:B------:R-:W-:-:S08]  /*17b0*/  DFMA R8, R12, R8, R12 ;  /* 0x000000080c08722b */ /* 0x000fd0000000000c */
[----:B------:R-:W-:Y:S01]  /*17c0*/  DMUL R8, R8, 8.11296384146066816958e+31 ;  /* 0x4690000008087828 */ /* 0x000fe20000000000 */
[----:B------:R-:W-:Y:S10]  /*17d0*/  BRA `(.L_x_22) ;  /* 0x0000000000087947 */ /* 0x000ff40003800000 */
.L_x_21:
[----:B------:R-:W-:Y:S01]  /*17e0*/  LOP3.LUT R9, R15, 0x80000, RZ, 0xfc, !PT ;  /* 0x000800000f097812 */ /* 0x000fe200078efcff */
[----:B------:R-:W-:-:S07]  /*17f0*/  IMAD.MOV.U32 R8, RZ, RZ, R14 ;  /* 0x000000ffff087224 */ /* 0x000fce00078e000e */
.L_x_22:
[----:B------:R-:W-:Y:S05]  /*1800*/  BSYNC.RECONVERGENT B1 ;  /* 0x0000000000017941 */ /* 0x000fea0003800200 */
.L_x_20:
[----:B------:R-:W-:Y:S02]  /*1810*/  IMAD.MOV.U32 R7, RZ, RZ, 0x0 ;  /* 0x00000000ff077424 */ /* 0x000fe400078e00ff */
[----:B------:R-:W-:Y:S02]  /*1820*/  IMAD.MOV.U32 R16, RZ, RZ, R8 ;  /* 0x000000ffff107224 */ /* 0x000fe400078e0008 */
[----:B------:R-:W-:Y:S01]  /*1830*/  IMAD.MOV.U32 R17, RZ, RZ, R9 ;  /* 0x000000ffff117224 */ /* 0x000fe200078e0009 */
[----:B------:R-:W-:Y:S06]  /*1840*/  RET.REL.NODEC R6 `(_Z16cuda_probabilityPfiffS_) ;  /* 0xffffffe406ec7950 */ /* 0x000fec0003c3ffff */
        .type           $_Z16cuda_probabilityPfiffS_$__internal_trig_reduction_slowpathd,@function
        .size           $_Z16cuda_probabilityPfiffS_$__internal_trig_reduction_slowpathd,(.L_x_70 - $_Z16cuda_probabilityPfiffS_$__internal_trig_reduction_slowpathd)
$_Z16cuda_probabilityPfiffS_$__internal_trig_reduction_slowpathd:
[--C-:B------:R-:W-:Y:S01]  /*1850*/  SHF.R.U32.HI R14, RZ, 0x14, R15.reuse ;  /* 0x00000014ff0e7819 */ /* 0x100fe2000001160f */
[----:B------:R-:W-:Y:S02]  /*1860*/  IMAD.MOV.U32 R7, RZ, RZ, R15 ;  /* 0x000000ffff077224 */ /* 0x000fe400078e000f */
[----:B------:R-:W-:Y:S01]  /*1870*/  IMAD.MOV.U32 R4, RZ, RZ, RZ ;  /* 0x000000ffff047224 */ /* 0x000fe200078e00ff */
[----:B------:R-:W-:-:S04]  /*1880*/  LOP3.LUT R5, R14, 0x7ff, RZ, 0xc0, !PT ;  /* 0x000007ff0e057812 */ /* 0x000fc800078ec0ff */
[----:B------:R-:W-:-:S13]  /*1890*/  ISETP.NE.AND P0, PT, R5, 0x7ff, PT ;  /* 0x000007ff0500780c */ /* 0x000fda0003f05270 */
[----:B------:R-:W-:Y:S05]  /*18a0*/  @!P0 BRA `(.L_x_24) ;  /* 0x0000000800488947 */ /* 0x000fea0003800000 */
[----:B------:R-:W-:Y:S01]  /*18b0*/  VIADD R4, R5, 0xfffffc00 ;  /* 0xfffffc0005047836 */ /* 0x000fe20000000000 */
[----:B------:R-:W-:Y:S01]  /*18c0*/  BSSY.RECONVERGENT B2, `(.L_x_25) ;  /* 0x000002f000027945 */ /* 0x000fe20003800200 */
[----:B------:R-:W-:-:S03]  /*18d0*/  CS2R R8, SRZ ;  /* 0x0000000000087805 */ /* 0x000fc6000001ff00 */
[----:B------:R-:W-:Y:S02]  /*18e0*/  SHF.R.U32.HI R13, RZ, 0x6, R4 ;  /* 0x00000006ff0d7819 */ /* 0x000fe40000011604 */
[----:B------:R-:W-:Y:S02]  /*18f0*/  ISETP.GE.U32.AND P0, PT, R4, 0x80, PT ;  /* 0x000000800400780c */ /* 0x000fe40003f06070 */
[C---:B------:R-:W-:Y:S02]  /*1900*/  IADD3 R12, PT, PT, -R13.reuse, 0x13, RZ ;  /* 0x000000130d0c7810 */ /* 0x040fe40007ffe1ff */
[----:B------:R-:W-:Y:S02]  /*1910*/  IADD3 R10, PT, PT, -R13, 0xf, RZ ;  /* 0x0000000f0d0a7810 */ /* 0x000fe40007ffe1ff */
[----:B------:R-:W-:-:S04]  /*1920*/  SEL R12, R12, 0x12, P0 ;  /* 0x000000120c0c7807 */ /* 0x000fc80000000000 */
[----:B------:R-:W-:-:S13]  /*1930*/  ISETP.GE.AND P0, PT, R10, R12, PT ;  /* 0x0000000c0a00720c */ /* 0x000fda0003f06270 */
[----:B------:R-:W-:Y:S05]  /*1940*/  @P0 BRA `(.L_x_26) ;  /* 0x0000000000980947 */ /* 0x000fea0003800000 */
[----:B------:R-:W0:Y:S01]  /*1950*/  LDC.64 R4, c[0x0][0x358] ;  /* 0x0000d600ff047b82 */ /* 0x000e220000000a00 */
[C---:B------:R-:W-:Y:S01]  /*1960*/  SHF.L.U64.HI R29, R6.reuse, 0xb, R7 ;  /* 0x0000000b061d7819 */ /* 0x040fe20000010207 */
[----:B------:R-:W-:Y:S01]  /*1970*/  BSSY.RECONVERGENT B3, `(.L_x_27) ;  /* 0x0000022000037945 */ /* 0x000fe20003800200 */
[----:B------:R-:W-:Y:S01]  /*1980*/  IMAD.SHL.U32 R11, R6, 0x800, RZ ;  /* 0x00000800060b7824 */ /* 0x000fe200078e00ff */
[----:B------:R-:W-:Y:S01]  /*1990*/  IADD3 R27, PT, PT, RZ, -R13, -R12 ;  /* 0x8000000dff1b7210 */ /* 0x000fe20007ffe80c */
[----:B------:R-:W-:Y:S01]  /*19a0*/  IMAD.MOV.U32 R28, RZ, RZ, RZ ;  /* 0x000000ffff1c7224 */ /* 0x000fe200078e00ff */
[----:B------:R-:W-:Y:S02]  /*19b0*/  CS2R R8, SRZ ;  /* 0x0000000000087805 */ /* 0x000fe4000001ff00 */
[----:B------:R-:W-:-:S07]  /*19c0*/  LOP3.LUT R29, R29, 0x80000000, RZ, 0xfc, !PT ;  /* 0x800000001d1d7812 */ /* 0x000fce00078efcff */
.L_x_28:
[----:B------:R-:W1:Y:S01]  /*19d0*/  LDC.64 R6, c[0x4][RZ] ;  /* 0x01000000ff067b82 */ /* 0x000e620000000a00 */
[----:B0-----:R-:W-:Y:S02]  /*19e0*/  R2UR UR6, R4 ;  /* 0x00000000040672ca */ /* 0x001fe400000e0000 */
[----:B------:R-:W-:Y:S01]  /*19f0*/  R2UR UR7, R5 ;  /* 0x00000000050772ca */ /* 0x000fe200000e0000 */
[----:B-1----:R-:W-:-:S12]  /*1a00*/  IMAD.WIDE R32, R10, 0x8, R6 ;  /* 0x000000080a207825 */ /* 0x002fd800078e0206 */
[----:B------:R-:W2:Y:S01]  /*1a10*/  LDG.E.64.CONSTANT R6, desc[UR6][R32.64] ;  /* 0x0000000620067981 */ /* 0x000ea2000c1e9b00 */
[----:B------:R-:W-:Y:S02]  /*1a20*/  VIADD R27, R27, 0x1 ;  /* 0x000000011b1b7836 */ /* 0x000fe40000000000 */
[----:B------:R-:W-:Y:S02]  /*1a30*/  VIADD R10, R10, 0x1 ;  /* 0x000000010a0a7836 */ /* 0x000fe40000000000 */
[----:B--2---:R-:W-:-:S04]  /*1a40*/  IMAD.WIDE.U32 R8, P2, R6, R11, R8 ;  /* 0x0000000b06087225 */ /* 0x004fc80007840008 */
[C---:B------:R-:W-:Y:S02]  /*1a50*/  IMAD R31, R6.reuse, R29, RZ ;  /* 0x0000001d061f7224 */ /* 0x040fe400078e02ff */
[----:B------:R-:W-:Y:S02]  /*1a60*/  IMAD R30, R7, R11, RZ ;  /* 0x0000000b071e7224 */ /* 0x000fe400078e02ff */
[----:B------:R-:W-:Y:S01]  /*1a70*/  IMAD.HI.U32 R6, R6, R29, RZ ;  /* 0x0000001d06067227 */ /* 0x000fe200078e00ff */
[----:B------:R-:W-:-:S03]  /*1a80*/  IADD3 R9, P0, PT, R31, R9, RZ ;  /* 0x000000091f097210 */ /* 0x000fc60007f1e0ff */
[----:B------:R-:W-:Y:S01]  /*1a90*/  IMAD.X R33, RZ, RZ, R6, P2 ;  /* 0x000000ffff217224 */ /* 0x000fe200010e0606 */
[----:B------:R-:W-:Y:S01]  /*1aa0*/  IADD3 R9, P1, PT, R30, R9, RZ ;  /* 0x000000091e097210 */ /* 0x000fe20007f3e0ff */
[----:B------:R-:W-:-:S04]  /*1ab0*/  IMAD.HI.U32 R30, R7, R11, RZ ;  /* 0x0000000b071e7227 */ /* 0x000fc800078e00ff */
[----:B------:R-:W-:Y:S01]  /*1ac0*/  IMAD.HI.U32 R6, R7, R29, RZ ;  /* 0x0000001d07067227 */ /* 0x000fe200078e00ff */
[----:B------:R-:W-:-:S03]  /*1ad0*/  IADD3.X R30, P0, PT, R30, R33, RZ, P0, !PT ;  /* 0x000000211e1e7210 */ /* 0x000fc6000071e4ff */
[----:B------:R-:W-:Y:S02]  /*1ae0*/  IMAD R7, R7, R29, RZ ;  /* 0x0000001d07077224 */ /* 0x000fe400078e02ff */
[----:B------:R-:W-:Y:S01]  /*1af0*/  IMAD.X R6, RZ, RZ, R6, P0 ;  /* 0x000000ffff067224 */ /* 0x000fe200000e0606 */
[----:B------:R-:W-:Y:S01]  /*1b00*/  ISETP.NE.AND P0, PT, R27, -0xf, PT ;  /* 0xfffffff11b00780c */ /* 0x000fe20003f05270 */
[C---:B------:R-:W-:Y:S01]  /*1b10*/  IMAD R31, R28.reuse, 0x8, R1 ;  /* 0x000000081c1f7824 */ /* 0x040fe200078e0201 */
[----:B------:R-:W-:Y:S01]  /*1b20*/  IADD3.X R30, P1, PT, R7, R30, RZ, P1, !PT ;  /* 0x0000001e071e7210 */ /* 0x000fe20000f3e4ff */
[----:B------:R-:W-:-:S03]  /*1b30*/  VIADD R28, R28, 0x1 ;  /* 0x000000011c1c7836 */ /* 0x000fc60000000000 */
[----:B------:R0:W-:Y:S01]  /*1b40*/  STL.64 [R31], R8 ;  /* 0x000000081f007387 */ /* 0x0001e20000100a00 */
[----:B------:R-:W-:Y:S02]  /*1b50*/  IMAD.X R7, RZ, RZ, R6, P1 ;  /* 0x000000ffff077224 */ /* 0x000fe400008e0606 */
[----:B0-----:R-:W-:Y:S02]  /*1b60*/  IMAD.MOV.U32 R8, RZ, RZ, R30 ;  /* 0x000000ffff087224 */ /* 0x001fe400078e001e */
[----:B------:R-:W-:Y:S02]  /*1b70*/  IMAD.MOV.U32 R9, RZ, RZ, R7 ;  /* 0x000000ffff097224 */ /* 0x000fe400078e0007 */
[----:B------:R-:W-:Y:S05]  /*1b80*/  @P0 BRA `(.L_x_28) ;  /* 0xfffffffc00900947 */ /* 0x000fea000383ffff */
[----:B------:R-:W-:Y:S05]  /*1b90*/  BSYNC.RECONVERGENT B3 ;  /* 0x0000000000037941 */ /* 0x000fea0003800200 */
.L_x_27:
[----:B------:R-:W-:-:S07]  /*1ba0*/  IMAD.MOV.U32 R10, RZ, RZ, R12 ;  /* 0x000000ffff0a7224 */ /* 0x000fce00078e000c */
.L_x_26:
[----:B------:R-:W-:Y:S05]  /*1bb0*/  BSYNC.RECONVERGENT B2 ;  /* 0x0000000000027941 */ /* 0x000fea0003800200 */
.L_x_25:
[----:B------:R-:W-:Y:S01]  /*1bc0*/  LOP3.LUT P0, R33, R14, 0x3f, RZ, 0xc0, !PT ;  /* 0x0000003f0e217812 */ /* 0x000fe2000780c0ff */
[----:B------:R-:W-:-:S04]  /*1bd0*/  IMAD.IADD R4, R13, 0x1, R10 ;  /* 0x000000010d047824 */ /* 0x000fc800078e020a */
[----:B------:R-:W-:-:S05]  /*1be0*/  IMAD.U32 R35, R4, 0x8, R1 ;  /* 0x0000000804237824 */ /* 0x000fca00078e0001 */
[----:B------:R0:W-:Y:S04]  /*1bf0*/  STL.64 [R35+-0x78], R8 ;  /* 0xffff880823007387 */ /* 0x0001e80000100a00 */
[----:B------:R-:W2:Y:S04]  /*1c00*/  @P0 LDL.64 R12, [R1+0x8] ;  /* 0x00000800010c0983 */ /* 0x000ea80000100a00 */
[----:B------:R-:W3:Y:S04]  /*1c10*/  LDL.64 R6, [R1+0x10] ;  /* 0x0000100001067983 */ /* 0x000ee80000100a00 */
[----:B------:R-:W4:Y:S01]  /*1c20*/  LDL.64 R4, [R1+0x18] ;  /* 0x0000180001047983 */ /* 0x000f220000100a00 */
[----:B------:R-:W-:Y:S01]  /*1c30*/  @P0 LOP3.LUT R10, R33, 0x3f, RZ, 0x3c, !PT ;  /* 0x0000003f210a0812 */ /* 0x000fe200078e3cff */
[----:B------:R-:W-:Y:S01]  /*1c40*/  BSSY.RECONVERGENT B2, `(.L_x_29) ;  /* 0x0000034000027945 */ /* 0x000fe20003800200 */
[----:B--2---:R-:W-:-:S02]  /*1c50*/  @P0 SHF.R.U64 R11, R12, 0x1, R13 ;  /* 0x000000010c0b0819 */ /* 0x004fc4000000120d */
[----:B------:R-:W-:Y:S02]  /*1c60*/  @P0 SHF.R.U32.HI R13, RZ, 0x1, R13 ;  /* 0x00000001ff0d0819 */ /* 0x000fe4000001160d */
[CC--:B---3--:R-:W-:Y:S02]  /*1c70*/  @P0 SHF.L.U32 R27, R6.reuse, R33.reuse, RZ ;  /* 0x00000021061b0219 */ /* 0x0c8fe400000006ff */
[----:B0-----:R-:W-:Y:S02]  /*1c80*/  @P0 SHF.R.U64 R8, R11, R10, R13 ;  /* 0x0000000a0b080219 */ /* 0x001fe4000000120d */
[--C-:B------:R-:W-:Y:S02]  /*1c90*/  @P0 SHF.R.U32.HI R31, RZ, 0x1, R7.reuse ;  /* 0x00000001ff1f0819 */ /* 0x100fe40000011607 */
[C-C-:B------:R-:W-:Y:S02]  /*1ca0*/  @P0 SHF.R.U64 R29, R6.reuse, 0x1, R7.reuse ;  /* 0x00000001061d0819 */ /* 0x140fe40000001207 */
[----:B------:R-:W-:-:S02]  /*1cb0*/  @P0 SHF.L.U64.HI R12, R6, R33, R7 ;  /* 0x00000021060c0219 */ /* 0x000fc40000010207 */
[----:B------:R-:W-:Y:S02]  /*1cc0*/  @P0 SHF.R.U32.HI R9, RZ, R10, R13 ;  /* 0x0000000aff090219 */ /* 0x000fe4000001160d */
[----:B------:R-:W-:Y:S02]  /*1cd0*/  @P0 LOP3.LUT R6, R27, R8, RZ, 0xfc, !PT ;  /* 0x000000081b060212 */ /* 0x000fe400078efcff */
[----:B----4-:R-:W-:Y:S02]  /*1ce0*/  @P0 SHF.L.U32 R11, R4, R33, RZ ;  /* 0x00000021040b0219 */ /* 0x010fe400000006ff */
[----:B------:R-:W-:Y:S02]  /*1cf0*/  @P0 SHF.R.U64 R14, R29, R10, R31 ;  /* 0x0000000a1d0e0219 */ /* 0x000fe4000000121f */
[----:B------:R-:W-:Y:S01]  /*1d00*/  @P0 LOP3.LUT R7, R12, R9, RZ, 0xfc, !PT ;  /* 0x000000090c070212 */ /* 0x000fe200078efcff */
[----:B------:R-:W-:Y:S01]  /*1d10*/  IMAD.SHL.U32 R9, R6, 0x4, RZ ;  /* 0x0000000406097824 */ /* 0x000fe200078e00ff */
[----:B------:R-:W-:-:S02]  /*1d20*/  @P0 SHF.L.U64.HI R33, R4, R33, R5 ;  /* 0x0000002104210219 */ /* 0x000fc40000010205 */
[----:B------:R-:W-:Y:S02]  /*1d30*/  @P0 SHF.R.U32.HI R10, RZ, R10, R31 ;  /* 0x0000000aff0a0219 */ /* 0x000fe4000001161f */
[----:B------:R-:W-:Y:S02]  /*1d40*/  @P0 LOP3.LUT R4, R11, R14, RZ, 0xfc, !PT ;  /* 0x0000000e0b040212 */ /* 0x000fe400078efcff */
[----:B------:R-:W-:Y:S02]  /*1d50*/  SHF.L.U64.HI R6, R6, 0x2, R7 ;  /* 0x0000000206067819 */ /* 0x000fe40000010207 */
[----:B------:R-:W-:Y:S02]  /*1d60*/  @P0 LOP3.LUT R5, R33, R10, RZ, 0xfc, !PT ;  /* 0x0000000a21050212 */ /* 0x000fe400078efcff */
[----:B------:R-:W-:Y:S02]  /*1d70*/  SHF.L.W.U32.HI R7, R7, 0x2, R4 ;  /* 0x0000000207077819 */ /* 0x000fe40000010e04 */
[----:B------:R-:W-:-:S02]  /*1d80*/  IADD3 RZ, P0, PT, RZ, -R9, RZ ;  /* 0x80000009ffff7210 */ /* 0x000fc40007f1e0ff */
[----:B------:R-:W-:Y:S02]  /*1d90*/  LOP3.LUT R8, RZ, R6, RZ, 0x33, !PT ;  /* 0x00000006ff087212 */ /* 0x000fe400078e33ff */
[----:B------:R-:W-:Y:S02]  /*1da0*/  SHF.L.W.U32.HI R4, R4, 0x2, R5 ;  /* 0x0000000204047819 */ /* 0x000fe40000010e05 */
[----:B------:R-:W-:Y:S02]  /*1db0*/  LOP3.LUT R10, RZ, R7, RZ, 0x33, !PT ;  /* 0x00000007ff0a7212 */ /* 0x000fe400078e33ff */
[----:B------:R-:W-:Y:S02]  /*1dc0*/  IADD3.X R13, P0, PT, RZ, R8, RZ, P0, !PT ;  /* 0x00000008ff0d7210 */ /* 0x000fe4000071e4ff */
[----:B------:R-:W-:Y:S02]  /*1dd0*/  LOP3.LUT R8, RZ, R4, RZ, 0x33, !PT ;  /* 0x00000004ff087212 */ /* 0x000fe400078e33ff */
[----:B------:R-:W-:-:S02]  /*1de0*/  IADD3.X R10, P1, PT, RZ, R10, RZ, P0, !PT ;  /* 0x0000000aff0a7210 */ /* 0x000fc4000073e4ff */
[----:B------:R-:W-:-:S03]  /*1df0*/  ISETP.GT.U32.AND P2, PT, R7, -0x1, PT ;  /* 0xffffffff0700780c */ /* 0x000fc60003f44070 */
[----:B------:R-:W-:Y:S01]  /*1e00*/  IMAD.X R11, RZ, RZ, R8, P1 ;  /* 0x000000ffff0b7224 */ /* 0x000fe200008e0608 */
[----:B------:R-:W-:-:S04]  /*1e10*/  ISETP.GT.AND.EX P0, PT, R4, -0x1, PT, P2 ;  /* 0xffffffff0400780c */ /* 0x000fc80003f04320 */
[----:B------:R-:W-:Y:S02]  /*1e20*/  SEL R8, R4, R11, P0 ;  /* 0x0000000b04087207 */ /* 0x000fe40000000000 */
[----:B------:R-:W-:Y:S02]  /*1e30*/  SEL R11, R7, R10, P0 ;  /* 0x0000000a070b7207 */ /* 0x000fe40000000000 */
[----:B------:R-:W-:Y:S02]  /*1e40*/  ISETP.NE.U32.AND P1, PT, R8, RZ, PT ;  /* 0x000000ff0800720c */ /* 0x000fe40003f25070 */
[----:B------:R-:W-:Y:S02]  /*1e50*/  SEL R14, R6, R13, P0 ;  /* 0x0000000d060e7207 */ /* 0x000fe40000000000 */
[----:B------:R-:W-:Y:S01]  /*1e60*/  SEL R7, R11, R8, !P1 ;  /* 0x000000080b077207 */ /* 0x000fe20004800000 */
[----:B------:R-:W-:-:S05]  /*1e70*/  @!P0 IMAD.MOV R9, RZ, RZ, -R9 ;  /* 0x000000ffff098224 */ /* 0x000fca00078e0a09 */
[----:B------:R-:W0:Y:S02]  /*1e80*/  FLO.U32 R7, R7 ;  /* 0x0000000700077300 */ /* 0x000e2400000e0000 */
[C---:B0-----:R-:W-:Y:S02]  /*1e90*/  IADD3 R12, PT, PT, -R7.reuse, 0x1f, RZ ;  /* 0x0000001f070c7810 */ /* 0x041fe40007ffe1ff */
[----:B------:R-:W-:-:S03]  /*1ea0*/  IADD3 R10, PT, PT, -R7, 0x3f, RZ ;  /* 0x0000003f070a7810 */ /* 0x000fc60007ffe1ff */
[----:B------:R-:W-:-:S05]  /*1eb0*/  @P1 IMAD.MOV R10, RZ, RZ, R12 ;  /* 0x000000ffff0a1224 */ /* 0x000fca00078e020c */
[----:B------:R-:W-:-:S13]  /*1ec0*/  ISETP.NE.AND P1, PT, R10, RZ, PT ;  /* 0x000000ff0a00720c */ /* 0x000fda0003f25270 */
[----:B------:R-:W-:Y:S05]  /*1ed0*/  @!P1 BRA `(.L_x_30) ;  /* 0x0000000000289947 */ /* 0x000fea0003800000 */
[C---:B------:R-:W-:Y:S02]  /*1ee0*/  LOP3.LUT R6, R10.reuse, 0x3f, RZ, 0xc0, !PT ;  /* 0x0000003f0a067812 */ /* 0x040fe400078ec0ff */
[--C-:B------:R-:W-:Y:S02]  /*1ef0*/  SHF.R.U64 R12, R9, 0x1, R14.reuse ;  /* 0x00000001090c7819 */ /* 0x100fe4000000120e */
[----:B------:R-:W-:Y:S02]  /*1f00*/  SHF.R.U32.HI R14, RZ, 0x1, R14 ;  /* 0x00000001ff0e7819 */ /* 0x000fe4000001160e */
[----:B------:R-:W-:Y:S02]  /*1f10*/  LOP3.LUT R7, R10, 0x3f, RZ, 0xc, !PT ;  /* 0x0000003f0a077812 */ /* 0x000fe400078e0cff */
[CC--:B------:R-:W-:Y:S02]  /*1f20*/  SHF.L.U64.HI R8, R11.reuse, R6.reuse, R8 ;  /* 0x000000060b087219 */ /* 0x0c0fe40000010208 */
[----:B------:R-:W-:-:S02]  /*1f30*/  SHF.L.U32 R6, R11, R6, RZ ;  /* 0x000000060b067219 */ /* 0x000fc400000006ff */
[-CC-:B------:R-:W-:Y:S02]  /*1f40*/  SHF.R.U64 R11, R12, R7.reuse, R14.reuse ;  /* 0x000000070c0b7219 */ /* 0x180fe4000000120e */
[----:B------:R-:W-:Y:S02]  /*1f50*/  SHF.R.U32.HI R7, RZ, R7, R14 ;  /* 0x00000007ff077219 */ /* 0x000fe4000001160e */
[----:B------:R-:W-:Y:S02]  /*1f60*/  LOP3.LUT R11, R6, R11, RZ, 0xfc, !PT ;  /* 0x0000000b060b7212 */ /* 0x000fe400078efcff */
[----:B------:R-:W-:-:S07]  /*1f70*/  LOP3.LUT R8, R8, R7, RZ, 0xfc, !PT ;  /* 0x0000000708087212 */ /* 0x000fce00078efcff */
.L_x_30:
[----:B------:R-:W-:Y:S05]  /*1f80*/  BSYNC.RECONVERGENT B2 ;  /* 0x0000000000027941 */ /* 0x000fea0003800200 */
.L_x_29:
[----:B------:R-:W-:-:S04]  /*1f90*/  IMAD.WIDE.U32 R12, R11, 0x2168c235, RZ ;  /* 0x2168c2350b0c7825 */ /* 0x000fc800078e00ff */
[----:B------:R-:W-:Y:S01]  /*1fa0*/  IMAD.MOV.U32 R6, RZ, RZ, R13 ;  /* 0x000000ffff067224 */ /* 0x000fe200078e000d */
[----:B------:R-:W-:Y:S01]  /*1fb0*/  IADD3 RZ, P1, PT, R12, R12, RZ ;  /* 0x0000000c0cff7210 */ /* 0x000fe20007f3e0ff */
[----:B------:R-:W-:Y:S02]  /*1fc0*/  IMAD.MOV.U32 R7, RZ, RZ, RZ ;  /* 0x000000ffff077224 */ /* 0x000fe400078e00ff */
[----:B------:R-:W-:-:S04]  /*1fd0*/  IMAD.HI.U32 R9, R8, -0x36f0255e, RZ ;  /* 0xc90fdaa208097827 */ /* 0x000fc800078e00ff */
[----:B------:R-:W-:-:S04]  /*1fe0*/  IMAD.WIDE.U32 R6, R11, -0x36f0255e, R6 ;  /* 0xc90fdaa20b067825 */ /* 0x000fc800078e0006 */
[C---:B------:R-:W-:Y:S02]  /*1ff0*/  IMAD R11, R8.reuse, -0x36f0255e, RZ ;  /* 0xc90fdaa2080b7824 */ /* 0x040fe400078e02ff */
[----:B------:R-:W-:-:S04]  /*2000*/  IMAD.WIDE.U32 R6, P2, R8, 0x2168c235, R6 ;  /* 0x2168c23508067825 */ /* 0x000fc80007840006 */
[----:B------:R-:W-:Y:S01]  /*2010*/  IMAD.X R8, RZ, RZ, R9, P2 ;  /* 0x000000ffff087224 */ /* 0x000fe200010e0609 */
[----:B------:R-:W-:Y:S02]  /*2020*/  IADD3 R7, P2, PT, R11, R7, RZ ;  /* 0x000000070b077210 */ /* 0x000fe40007f5e0ff */
[----:B------:R-:W-:Y:S02]  /*2030*/  IADD3.X RZ, P1, PT, R6, R6, RZ, P1, !PT ;  /* 0x0000000606ff7210 */ /* 0x000fe40000f3e4ff */
[C---:B------:R-:W-:Y:S01]  /*2040*/  ISETP.GT.U32.AND P3, PT, R7.reuse, RZ, PT ;  /* 0x000000ff0700720c */ /* 0x040fe20003f64070 */
[----:B------:R-:W-:Y:S01]  /*2050*/  IMAD.X R8, RZ, RZ, R8, P2 ;  /* 0x000000ffff087224 */ /* 0x000fe200010e0608 */
[----:B------:R-:W-:-:S04]  /*2060*/  IADD3.X R6, P2, PT, R7, R7, RZ, P1, !PT ;  /* 0x0000000707067210 */ /* 0x000fc80000f5e4ff */
[C---:B------:R-:W-:Y:S01]  /*2070*/  ISETP.GT.AND.EX P1, PT, R8.reuse, RZ, PT, P3 ;  /* 0x000000ff0800720c */ /* 0x040fe20003f24330 */
[----:B------:R-:W-:-:S03]  /*2080*/  IMAD.X R9, R8, 0x1, R8, P2 ;  /* 0x0000000108097824 */ /* 0x000fc600010e0608 */
[----:B------:R-:W-:Y:S02]  /*2090*/  SEL R6, R6, R7, P1 ;  /* 0x0000000706067207 */ /* 0x000fe40000800000 */
[----:B------:R-:W-:Y:S02]  /*20a0*/  SEL R9, R9, R8, P1 ;  /* 0x0000000809097207 */ /* 0x000fe40000800000 */
[----:B------:R-:W-:Y:S02]  /*20b0*/  IADD3 R6, P2, PT, R6, 0x1, RZ ;  /* 0x0000000106067810 */ /* 0x000fe40007f5e0ff */
[----:B------:R-:W-:Y:S02]  /*20c0*/  SEL R11, RZ, 0xffffffff, !P1 ;  /* 0xffffffffff0b7807 */ /* 0x000fe40004800000 */
[----:B------:R-:W-:Y:S01]  /*20d0*/  LOP3.LUT P1, R7, R15, 0x80000000, RZ, 0xc0, !PT ;  /* 0x800000000f077812 */ /* 0x000fe2000782c0ff */
[----:B------:R-:W-:Y:S02]  /*20e0*/  IMAD.X R9, RZ, RZ, R9, P2 ;  /* 0x000000ffff097224 */ /* 0x000fe400010e0609 */
[----:B------:R-:W-:Y:S01]  /*20f0*/  IMAD.IADD R8, R11, 0x1, -R10 ;  /* 0x000000010b087824 */ /* 0x000fe200078e0a0a */
[----:B------:R-:W-:-:S02]  /*2100*/  SHF.R.U32.HI R11, RZ, 0x1e, R5 ;  /* 0x0000001eff0b7819 */ /* 0x000fc40000011605 */
[----:B------:R-:W-:Y:S01]  /*2110*/  SHF.R.U64 R6, R6, 0xa, R9 ;  /* 0x0000000a06067819 */ /* 0x000fe20000001209 */
[----:B------:R-:W-:Y:S01]  /*2120*/  IMAD.SHL.U32 R8, R8, 0x100000, RZ ;  /* 0x0010000008087824 */ /* 0x000fe200078e00ff */
[----:B------:R-:W-:Y:S02]  /*2130*/  LEA.HI R4, R4, R11, RZ, 0x1 ;  /* 0x0000000b04047211 */ /* 0x000fe400078f08ff */
[----:B------:R-:W-:Y:S02]  /*2140*/  IADD3 R6, P2, PT, R6, 0x1, RZ ;  /* 0x0000000106067810 */ /* 0x000fe40007f5e0ff */
[----:B------:R-:W-:Y:S01]  /*2150*/  @!P0 LOP3.LUT R7, R7, 0x80000000, RZ, 0x3c, !PT ;  /* 0x8000000007078812 */ /* 0x000fe200078e3cff */
[----:B------:R-:W-:Y:S01]  /*2160*/  @P1 IMAD.MOV R4, RZ, RZ, -R4 ;  /* 0x000000ffff041224 */ /* 0x000fe200078e0a04 */
[----:B------:R-:W-:-:S04]  /*2170*/  LEA.HI.X R9, R9, RZ, RZ, 0x16, P2 ;  /* 0x000000ff09097211 */ /* 0x000fc800010fb4ff */
[--C-:B------:R-:W-:Y:S02]  /*2180*/  SHF.R.U64 R6, R6, 0x1, R9.reuse ;  /* 0x0000000106067819 */ /* 0x100fe40000001209 */
[----:B------:R-:W-:Y:S02]  /*2190*/  SHF.R.U32.HI R5, RZ, 0x1, R9 ;  /* 0x00000001ff057819 */ /* 0x000fe40000011609 */
[----:B------:R-:W-:-:S04]  /*21a0*/  IADD3 R6, P2, P3, RZ, RZ, R6 ;  /* 0x000000ffff067210 */ /* 0x000fc80007b5e006 */
[----:B------:R-:W-:-:S04]  /*21b0*/  IADD3.X R8, PT, PT, R8, 0x3fe00000, R5, P2, P3 ;  /* 0x3fe0000008087810 */ /* 0x000fc800017e6405 */
[----:B------:R-:W-:-:S07]  /*21c0*/  LOP3.LUT R7, R8, R7, RZ, 0xfc, !PT ;  /* 0x0000000708077212 */ /* 0x000fce00078efcff */
.L_x_24:
[----:B------:R-:W-:-:S04]  /*21d0*/  IMAD.MOV.U32 R27, RZ, RZ, 0x0 ;  /* 0x00000000ff1b7424 */ /* 0x000fc800078e00ff */
[----:B------:R-:W-:Y:S05]  /*21e0*/  RET.REL.NODEC R26 `(_Z16cuda_probabilityPfiffS_) ;  /* 0xffffffdc1a847950 */ /* 0x000fea0003c3ffff */
.L_x_31:
[----:B------:R-:W-:-:S00]  /*21f0*/  BRA `(.L_x_31) ;  /* 0xfffffffc00fc7947 */ /* 0x000fc0000383ffff */
[----:B------:R-:W-:-:S00]  /*2200*/  NOP ;  /* 0x0000000000007918 */ /* 0x000fc00000000000 */
[----:B------:R-:W-:-:S00]  /*2210*/  NOP ;  /* 0x0000000000007918 */ /* 0x000fc00000000000 */
[----:B------:R-:W-:-:S00]  /*2220*/  NOP ;  /* 0x0000000000007918 */ /* 0x000fc00000000000 */
[----:B------:R-:W-:-:S00]  /*2230*/  NOP ;  /* 0x0000000000007918 */ /* 0x000fc00000000000 */
[----:B------:R-:W-:-:S00]  /*2240*/  NOP ;  /* 0x0000000000007918 */ /* 0x000fc00000000000 */
[----:B------:R-:W-:-:S00]  /*2250*/  NOP ;  /* 0x0000000000007918 */ /* 0x000fc00000000000 */
[----:B------:R-:W-:-:S00]  /*2260*/  NOP ;  /* 0x0000000000007918 */ /* 0x000fc00000000000 */
[----:B------:R-:W-:-:S00]  /*2270*/  NOP ;  /* 0x0000000000007918 */ /* 0x000fc00000000000 */
.L_x_70:


//--------------------- .text._Z20cuda_max_probabilityPfiS_ --------------------------
	.section	.text._Z20cuda_max_probabilityPfiS_,"ax",@progbits
	.align	128
        .global         _Z20cuda_max_probabilityPfiS_
        .type           _Z20cuda_max_probabilityPfiS_,@function
        .size           _Z20cuda_max_probabilityPfiS_,(.L_x_72 - _Z20cuda_max_probabilityPfiS_)
        .other          _Z20cuda_max_probabilityPfiS_,@"STO_CUDA_ENTRY STV_DEFAULT"
_Z20cuda_max_probabilityPfiS_:
.text._Z20cuda_max_probabilityPfiS_:
[----:B------:R-:W0:Y:S01]  /*0000*/  LDC R1, c[0x0][0x37c] ;  /* 0x0000df00ff017b82 */ /* 0x000e220000000800 */
[----:B------:R-:W1:Y:S07]  /*0010*/  S2R R0, SR_TID.X ;  /* 0x0000000000007919 */ /* 0x000e6e0000002100 */
[----:B------:R-:W1:Y:S01]  /*0020*/  S2UR UR4, SR_CTAID.X ;  /* 0x00000000000479c3 */ /* 0x000e620000002500 */
[----:B0-----:R-:W-:-:S07]  /*0030*/  VIADD R1, R1, 0xffffffd8 ;  /* 0xffffffd801017836 */ /* 0x001fce0000000000 */
[----:B------:R-:W1:Y:S01]  /*0040*/  LDC R21, c[0x0][0x360] ;  /* 0x0000d800ff157b82 */ /* 0x000e620000000800 */
[----:B------:R-:W0:Y:S01]  /*0050*/  LDCU UR5, c[0x0][0x370] ;  /* 0x00006e00ff0577ac */ /* 0x000e220008000800 */
[C---:B-1----:R-:W-:Y:S02]  /*0060*/  IMAD R0, R21.reuse, UR4, R0 ;  /* 0x0000000415007c24 */ /* 0x042fe4000f8e0200 */
[----:B0-----:R-:W-:-:S03]  /*0070*/  IMAD R21, R21, UR5, RZ ;  /* 0x0000000515157c24 */ /* 0x001fc6000f8e02ff */
[----:B------:R-:W-:-:S13]  /*0080*/  ISETP.GT.AND P0, PT, R0, 0x3ffff, PT ;  /* 0x0003ffff0000780c */ /* 0x000fda0003f04270 */
[----:B------:R-:W-:Y:S05]  /*0090*/  @P0 EXIT ;  /* 0x000000000000094d */ /* 0x000fea0003800000 */
[----:B------:R-:W0:Y:S01]  /*00a0*/  LDCU UR4, c[0x0][0x388] ;  /* 0x00007100ff0477ac */ /* 0x000e220008000800 */
[----:B------:R-:W1:Y:S01]  /*00b0*/  LDC.64 R8, c[0x0][0x390] ;  /* 0x0000e400ff087b82 */ /* 0x000e620000000a00 */
[----:B------:R-:W2:Y:S01]  /*00c0*/  LDCU.64 UR6, c[0x0][0x358] ;  /* 0x00006b00ff0677ac */ /* 0x000ea20008000a00 */
[----:B0-----:R-:W-:-:S09]  /*00d0*/  UISETP.GT.AND UP0, UPT, UR4, URZ, UPT ;  /* 0x000000ff0400728c */ /* 0x001fd2000bf04270 */
[----:B--2---:R-:W-:Y:S05]  /*00e0*/  BRA.U UP0, `(.L_x_32) ;  /* 0x0000000100587547 */ /* 0x004fea000b800000 */
.L_x_33:
[----:B------:R-:W-:-:S04]  /*00f0*/  SHF.R.S32.HI R3, RZ, 0x1f, R0 ;  /* 0x0000001fff037819 */ /* 0x000fc80000011400 */
[----:B------:R-:W-:-:S04]  /*0100*/  LEA.HI R3, R3, R0, RZ, 0x9 ;  /* 0x0000000003037211 */ /* 0x000fc800078f48ff */
[----:B------:R-:W-:Y:S02]  /*0110*/  LOP3.LUT R5, R3, 0xfffffe00, RZ, 0xc0, !PT ;  /* 0xfffffe0003057812 */ /* 0x000fe400078ec0ff */
[----:B------:R-:W-:-:S03]  /*0120*/  SHF.R.S32.HI R10, RZ, 0x9, R3 ;  /* 0x00000009ff0a7819 */ /* 0x000fc60000011403 */
[C---:B------:R-:W-:Y:S01]  /*0130*/  IMAD.IADD R6, R0.reuse, 0x1, -R5 ;  /* 0x0000000100067824 */ /* 0x040fe200078e0a05 */
[----:B------:R-:W0:Y:S08]  /*0140*/  I2F.F64 R2, R10 ;  /* 0x0000000a00027312 */ /* 0x000e300000201c00 */
[----:B------:R1:W2:Y:S01]  /*0150*/  I2F.F64 R4, R6 ;  /* 0x0000000600047312 */ /* 0x0002a20000201c00 */
[----:B0-----:R-:W-:Y:S01]  /*0160*/  DMUL R2, R2, 0.001953125 ;  /* 0x3f60000002027828 */ /* 0x001fe20000000000 */
[----:B-1----:R-:W-:-:S04]  /*0170*/  IMAD.WIDE R6, R0, 0x4, R8 ;  /* 0x0000000400067825 */ /* 0x002fc800078e0208 */
[----:B------:R-:W-:Y:S01]  /*0180*/  IMAD.IADD R0, R21, 0x1, R0 ;  /* 0x0000000115007824 */ /* 0x000fe200078e0200 */
[----:B--2---:R-:W-:-:S04]  /*0190*/  DMUL R4, R4, 0.001953125 ;  /* 0x3f60000004047828 */ /* 0x004fc80000000000 */
[----:B------:R-:W-:Y:S08]  /*01a0*/  F2F.F32.F64 R2, R2 ;  /* 0x0000000200027310 */ /* 0x000ff00000301000 */
[----:B------:R-:W0:Y:S02]  /*01b0*/  F2F.F32.F64 R4, R4 ;  /* 0x0000000400047310 */ /* 0x000e240000301000 */
[----:B0-----:R-:W-:-:S04]  /*01c0*/  FSETP.GT.AND P0, PT, R4, RZ, PT ;  /* 0x000000ff0400720b */ /* 0x001fc80003f04000 */
[----:B------:R-:W-:-:S04]  /*01d0*/  FSETP.LEU.OR P0, PT, R2, RZ, !P0 ;  /* 0x000000ff0200720b */ /* 0x000fc8000470b400 */
[----:B------:R-:W-:-:S04]  /*01e0*/  FSETP.GEU.OR P0, PT, R2, 1, P0 ;  /* 0x3f8000000200780b */ /* 0x000fc8000070e400 */
[----:B------:R-:W-:-:S13]  /*01f0*/  FSETP.GEU.OR P0, PT, R4, 1, P0 ;  /* 0x3f8000000400780b */ /* 0x000fda000070e400 */
[----:B------:R0:W-:Y:S04]  /*0200*/  @!P0 STG.E desc[UR6][R6.64], RZ ;  /* 0x000000ff06008986 */ /* 0x0001e8000c101906 */
[----:B------:R0:W-:Y:S01]  /*0210*/  @P0 STG.E desc[UR6][R6.64], RZ ;  /* 0x000000ff06000986 */ /* 0x0001e2000c101906 */
[----:B------:R-:W-:-:S13]  /*0220*/  ISETP.GE.AND P0, PT, R0, 0x40000, PT ;  /* 0x000400000000780c */ /* 0x000fda0003f06270 */
[----:B0-----:R-:W-:Y:S05]  /*0230*/  @!P0 BRA `(.L_x_33) ;  /* 0xfffffffc00ac8947 */ /* 0x001fea000383ffff */
[----:B------:R-:W-:Y:S05]  /*0240*/  EXIT ;  /* 0x000000000000794d */ /* 0x000fea0003800000 */
.L_x_32:
[----:B------:R-:W-:Y:S01]  /*0250*/  DMUL R26, RZ, +INF ;  /* 0x7ff00000ff1a7828 */ /* 0x000fe20000000000 */
[----:B------:R-:W0:Y:S01]  /*0260*/  LDCU.64 UR10, c[0x4][0x8] ;  /* 0x01000100ff0a77ac */ /* 0x000e220008000a00 */
[----:B------:R-:W-:-:S12]  /*0270*/  UIADD3 UR4, UPT, UPT, -UR4, URZ, URZ ;  /* 0x000000ff04047290 */ /* 0x000fd8000fffe1ff */
.L_x_50:
[----:B---3--:R-:W-:Y:S01]  /*0280*/  SHF.R.S32.HI R3, RZ, 0x1f, R0 ;  /* 0x0000001fff037819 */ /* 0x008fe20000011400 */
[----:B------:R-:W-:Y:S03]  /*0290*/  BSSY.RECONVERGENT B0, `(.L_x_34) ;  /* 0x0000135000007945 */ /* 0x000fe60003800200 */
[----:B------:R-:W-:-:S04]  /*02a0*/  LEA.HI R3, R3, R0, RZ, 0x9 ;  /* 0x0000000003037211 */ /* 0x000fc800078f48ff */
[----:B------:R-:W-:Y:S02]  /*02b0*/  LOP3.LUT R5, R3, 0xfffffe00, RZ, 0xc0, !PT ;  /* 0xfffffe0003057812 */ /* 0x000fe400078ec0ff */
[----:B-12---:R-:W-:-:S03]  /*02c0*/  SHF.R.S32.HI R8, RZ, 0x9, R3 ;  /* 0x00000009ff087819 */ /* 0x006fc60000011403 */
[----:B------:R-:W-:Y:S01]  /*02d0*/  IMAD.IADD R6, R0, 0x1, -R5 ;  /* 0x0000000100067824 */ /* 0x000fe200078e0a05 */
[----:B------:R-:W1:Y:S08]  /*02e0*/  I2F.F64 R2, R8 ;  /* 0x0000000800027312 */ /* 0x000e700000201c00 */
[----:B------:R-:W2:Y:S01]  /*02f0*/  I2F.F64 R4, R6 ;  /* 0x0000000600047312 */ /* 0x000ea20000201c00 */
[----:B-1----:R-:W-:-:S07]  /*0300*/  DMUL R2, R2, 0.001953125 ;  /* 0x3f60000002027828 */ /* 0x002fce0000000000 */
[----:B------:R-:W-:Y:S01]  /*0310*/  F2F.F32.F64 R24, R2 ;  /* 0x0000000200187310 */ /* 0x000fe20000301000 */
[----:B--2---:R-:W-:-:S07]  /*0320*/  DMUL R4, R4, 0.001953125 ;  /* 0x3f60000004047828 */ /* 0x004fce0000000000 */
[----:B------:R-:W1:Y:S02]  /*0330*/  F2F.F32.F64 R22, R4 ;  /* 0x0000000400167310 */ /* 0x000e640000301000 */
[----:B-1----:R-:W-:-:S04]  /*0340*/  FSETP.GT.AND P0, PT, R22, RZ, PT ;  /* 0x000000ff1600720b */ /* 0x002fc80003f04000 */
[----:B------:R-:W-:-:S04]  /*0350*/  FSETP.GT.AND P0, PT, R24, RZ, P0 ;  /* 0x000000ff1800720b */ /* 0x000fc80000704000 */
[----:B------:R-:W-:-:S04]  /*0360*/  FSETP.LT.AND P0, PT, R24, 1, P0 ;  /* 0x3f8000001800780b */ /* 0x000fc80000701000 */
[----:B------:R-:W-:-:S13]  /*0370*/  FSETP.LT.AND P0, PT, R22, 1, P0 ;  /* 0x3f8000001600780b */ /* 0x000fda0000701000 */
[----:B------:R-:W1:Y:S02]  /*0380*/  @!P0 LDC.64 R6, c[0x0][0x390] ;  /* 0x0000e400ff068b82 */ /* 0x000e640000000a00 */
[----:B-1----:R-:W-:-:S05]  /*0390*/  @!P0 IMAD.WIDE R6, R0, 0x4, R6 ;  /* 0x0000000400068825 */ /* 0x002fca00078e0206 */
[----:B------:R1:W-:Y:S01]  /*03a0*/  @!P0 STG.E desc[UR6][R6.64], RZ ;  /* 0x000000ff06008986 */ /* 0x0003e2000c101906 */
[----:B------:R-:W-:Y:S05]  /*03b0*/  @!P0 BRA `(.L_x_35) ;  /* 0x0000001000888947 */ /* 0x000fea0003800000 */
[----:B------:R-:W2:Y:S01]  /*03c0*/  LDCU.64 UR8, c[0x0][0x380] ;  /* 0x00007000ff0877ac */ /* 0x000ea20008000a00 */
[----:B------:R-:W3:Y:S01]  /*03d0*/  F2F.F64.F32 R24, R24 ;  /* 0x0000001800187310 */ /* 0x000ee20000201800 */
[----:B-1----:R-:W-:Y:S02]  /*03e0*/  IMAD.MOV.U32 R7, RZ, RZ, RZ ;  /* 0x000000ffff077224 */ /* 0x002fe400078e00ff */
[----:B------:R-:W-:Y:S02]  /*03f0*/  IMAD.MOV.U32 R5, RZ, RZ, RZ ;  /* 0x000000ffff057224 */ /* 0x000fe400078e00ff */
[----:B------:R-:W-:Y:S02]  /*0400*/  IMAD.U32 R6, RZ, RZ, UR4 ;  /* 0x00000004ff067e24 */ /* 0x000fe4000f8e00ff */
[----:B------:R-:W-:Y:S01]  /*0410*/  IMAD.MOV.U32 R2, RZ, RZ, RZ ;  /* 0x000000ffff027224 */ /* 0x000fe200078e00ff */
[----:B------:R-:W1:Y:S01]  /*0420*/  F2F.F64.F32 R22, R22 ;  /* 0x0000001600167310 */ /* 0x000e620000201800 */
[----:B--2---:R-:W-:-:S02]  /*0430*/  IMAD.U32 R4, RZ, RZ, UR8 ;  /* 0x00000008ff047e24 */ /* 0x004fc4000f8e00ff */
[----:B---3--:R-:W-:-:S07]  /*0440*/  IMAD.U32 R3, RZ, RZ, UR9 ;  /* 0x00000009ff037e24 */ /* 0x008fce000f8e00ff */
.L_x_49:
[----:B------:R-:W-:Y:S01]  /*0450*/  VIADD R2, R2, 0x1 ;  /* 0x0000000102027836 */ /* 0x000fe20000000000 */
[----:B------:R-:W-:Y:S01]  /*0460*/  UMOV UR8, 0xc083126f ;  /* 0xc083126f00087882 */ /* 0x000fe20000000000 */
[----:B------:R-:W-:Y:S02]  /*0470*/  UMOV UR9, 0x400921ca ;  /* 0x400921ca00097882 */ /* 0x000fe40000000000 */
[----:B--2---:R-:W2:Y:S02]  /*0480*/  I2F.F64.U32 R30, R2 ;  /* 0x00000002001e7312 */ /* 0x004ea40000201800 */
[----:B--2---:R-:W-:-:S06]  /*0490*/  DMUL R30, R30, UR8 ;  /* 0x000000081e1e7c28 */ /* 0x004fcc0008000000 */
[----:B------:R-:W2:Y:S04]  /*04a0*/  MUFU.RCP64H R9, R31 ;  /* 0x0000001f00097308 */ /* 0x000ea80000001800 */
[----:B------:R-:W-:-:S05]  /*04b0*/  VIADD R8, R31, 0x300402 ;  /* 0x003004021f087836 */ /* 0x000fca0000000000 */
[----:B------:R-:W-:Y:S01]  /*04c0*/  FSETP.GEU.AND P0, PT, |R8|, 5.8789094863358348022e-39, PT ;  /* 0x004004020800780b */ /* 0x000fe20003f0e200 */
[----:B--2---:R-:W-:-:S08]  /*04d0*/  DFMA R10, -R30, R8, 1 ;  /* 0x3ff000001e0a742b */ /* 0x004fd00000000108 */
[----:B------:R-:W-:-:S08]  /*04e0*/  DFMA R10, R10, R10, R10 ;  /* 0x0000000a0a0a722b */ /* 0x000fd0000000000a */
[----:B------:R-:W-:-:S08]  /*04f0*/  DFMA R10, R8, R10, R8 ;  /* 0x0000000a080a722b */ /* 0x000fd00000000008 */
[----:B------:R-:W-:-:S08]  /*0500*/  DFMA R28, -R30, R10, 1 ;  /* 0x3ff000001e1c742b */ /* 0x000fd0000000010a */
[----:B------:R-:W-:Y:S01]  /*0510*/  DFMA R28, R10, R28, R10 ;  /* 0x0000001c0a1c722b */ /* 0x000fe2000000000a */
[----:B---3--:R-:W-:Y:S10]  /*0520*/  @P0 BRA `(.L_x_36) ;  /* 0x0000000000100947 */ /* 0x008ff40003800000 */
[----:B------:R-:W-:-:S05]  /*0530*/  LOP3.LUT R8, R31, 0x7fffffff, RZ, 0xc0, !PT ;  /* 0x7fffffff1f087812 */ /* 0x000fca00078ec0ff */
[----:B------:R-:W-:Y:S01]  /*0540*/  VIADD R14, R8, 0xfff00000 ;  /* 0xfff00000080e7836 */ /* 0x000fe20000000000 */
[----:B------:R-:W-:-:S07]  /*0550*/  MOV R8, 0x570 ;  /* 0x0000057000087802 */ /* 0x000fce0000000f00 */
[----:B01----:R-:W-:Y:S05]  /*0560*/  CALL.REL.NOINC `($__internal_1_$__cuda_sm20_dblrcp_rn_slowpath_v3) ;  /* 0x0000001000307944 */ /* 0x003fea0003c00000 */
.L_x_36:
[----:B------:R-:W-:Y:S01]  /*0570*/  VIADD R5, R5, 0x2 ;  /* 0x0000000205057836 */ /* 0x000fe20000000000 */
[----:B------:R-:W-:Y:S01]  /*0580*/  UMOV UR8, 0xc083126f ;  /* 0xc083126f00087882 */ /* 0x000fe20000000000 */
[----:B------:R-:W-:Y:S01]  /*0590*/  UMOV UR9, 0x400921ca ;  /* 0x400921ca00097882 */ /* 0x000fe20000000000 */
[----:B------:R-:W-:Y:S01]  /*05a0*/  BSSY.RECONVERGENT B1, `(.L_x_37) ;  /* 0x000001f000017945 */ /* 0x000fe20003800200 */
[----:B------:R-:W2:Y:S01]  /*05b0*/  I2F.F64.U32 R32, R5 ;  /* 0x0000000500207312 */ /* 0x000ea20000201800 */
[----:B------:R-:W-:Y:S02]  /*05c0*/  IMAD.MOV.U32 R20, RZ, RZ, 0x1 ;  /* 0x00000001ff147424 */ /* 0x000fe400078e00ff */
[----:B------:R-:W-:Y:S02]  /*05d0*/  IMAD.MOV.U32 R38, RZ, RZ, R26 ;  /* 0x000000ffff267224 */ /* 0x000fe400078e001a */
[----:B------:R-:W-:Y:S01]  /*05e0*/  IMAD.MOV.U32 R39, RZ, RZ, R27 ;  /* 0x000000ffff277224 */ /* 0x000fe200078e001b */
[----:B--2---:R-:W-:-:S08]  /*05f0*/  DMUL R32, R32, UR8 ;  /* 0x0000000820207c28 */ /* 0x004fd00008000000 */
[----:B------:R-:W-:-:S08]  /*0600*/  DMUL R8, R24, R32 ;  /* 0x0000002018087228 */ /* 0x000fd00000000000 */
[----:B------:R-:W-:-:S14]  /*0610*/  DSETP.NEU.AND P0, PT, R8, +INF , PT ;  /* 0x7ff000000800742a */ /* 0x000fdc0003f0d000 */
[----:B------:R-:W-:Y:S05]  /*0620*/  @!P0 BRA `(.L_x_38) ;  /* 0x0000000000588947 */ /* 0x000fea0003800000 */
[----:B------:R-:W-:Y:S01]  /*0630*/  UMOV UR8, 0x6dc9c883 ;  /* 0x6dc9c88300087882 */ /* 0x000fe20000000000 */
[----:B------:R-:W-:Y:S01]  /*0640*/  UMOV UR9, 0x3fe45f30 ;  /* 0x3fe45f3000097882 */ /* 0x000fe20000000000 */
[C---:B------:R-:W-:Y:S01]  /*0650*/  DSETP.GE.AND P0, PT, R8.reuse, 2.14748364800000000000e+09, PT ;  /* 0x41e000000800742a */ /* 0x040fe20003f06000 */
        /* <DEDUP_REMOVED lines=16> */
[----:B01----:R-:W-:Y:S05]  /*0760*/  CALL.REL.NOINC `($_Z20cuda_max_probabilityPfiS_$__internal_trig_reduction_slowpathd) ;  /* 0x00000010005c7944 */ /* 0x003fea0003c00000 */
.L_x_40:
[----:B0-----:R-:W-:Y:S05]  /*0770*/  BSYNC.RECONVERGENT B2 ;  /* 0x0000000000027941 */ /* 0x001fea0003800200 */
.L_x_39:
[----:B------:R-:W-:-:S07]  /*0780*/  VIADD R20, R10, 0x1 ;  /* 0x000000010a147836 */ /* 0x000fce0000000000 */
.L_x_38:
[----:B0-----:R-:W-:Y:S05]  /*0790*/  BSYNC.RECONVERGENT B1 ;  /* 0x0000000000017941 */ /* 0x001fea0003800200 */
.L_x_37:
[----:B------:R-:W-:-:S05]  /*07a0*/  IMAD.SHL.U32 R8, R20, 0x40, RZ ;  /* 0x0000004014087824 */ /* 0x000fca00078e00ff */
[----:B------:R-:W-:-:S04]  /*07b0*/  LOP3.LUT R8, R8, 0x40, RZ, 0xc0, !PT ;  /* 0x0000004008087812 */ /* 0x000fc800078ec0ff */
[----:B------:R-:W-:-:S05]  /*07c0*/  IADD3 R40, P0, PT, R8, UR10, RZ ;  /* 0x0000000a08287c10 */ /* 0x000fca000ff1e0ff */
[----:B------:R-:W-:-:S05]  /*07d0*/  IMAD.X R41, RZ, RZ, UR11, P0 ;  /* 0x0000000bff297e24 */ /* 0x000fca00080e06ff */
[----:B------:R-:W2:Y:S04]  /*07e0*/  LDG.E.128.CONSTANT R8, desc[UR6][R40.64] ;  /* 0x0000000628087981 */ /* 0x000ea8000c1e9d00 */
[----:B------:R-:W3:Y:S04]  /*07f0*/  LDG.E.128.CONSTANT R12, desc[UR6][R40.64+0x10] ;  /* 0x00001006280c7981 */ /* 0x000ee8000c1e9d00 */
[----:B------:R0:W4:Y:S01]  /*0800*/  LDG.E.128.CONSTANT R16, desc[UR6][R40.64+0x20] ;  /* 0x0000200628107981 */ /* 0x000122000c1e9d00 */
[----:B------:R-:W-:Y:S01]  /*0810*/  LOP3.LUT R34, R20, 0x1, RZ, 0xc0, !PT ;  /* 0x0000000114227812 */ /* 0x000fe200078ec0ff */
[----:B------:R-:W-:Y:S01]  /*0820*/  IMAD.MOV.U32 R36, RZ, RZ, 0x20fd8164 ;  /* 0x20fd8164ff247424 */ /* 0x000fe200078e00ff */
[----:B------:R-:W-:Y:S01]  /*0830*/  DMUL R30, R30, 0.001953125 ;  /* 0x3f6000001e1e7828 */ /* 0x000fe20000000000 */
[----:B------:R-:W-:Y:S01]  /*0840*/  IMAD.MOV.U32 R37, RZ, RZ, 0x3da8ff83 ;  /* 0x3da8ff83ff257424 */ /* 0x000fe200078e00ff */
[----:B------:R-:W-:Y:S01]  /*0850*/  ISETP.NE.U32.AND P0, PT, R34, 0x1, PT ;  /* 0x000000012200780c */ /* 0x000fe20003f05070 */
[----:B------:R-:W-:-:S03]  /*0860*/  DMUL R34, R38, R38 ;  /* 0x0000002626227228 */ /* 0x000fc60000000000 */
[----:B------:R-:W-:Y:S01]  /*0870*/  FSEL R36, R36, -8.06006814911005101289e+34, !P0 ;  /* 0xf9785eba24247808 */ /* 0x000fe20004000000 */
[----:B0-----:R-:W-:Y:S01]  /*0880*/  IMAD.MOV.U32 R40, RZ, RZ, R26 ;  /* 0x000000ffff287224 */ /* 0x001fe200078e001a */
[----:B------:R-:W-:Y:S01]  /*0890*/  FSEL R37, -R37, 0.11223486810922622681, !P0 ;  /* 0x3de5db6525257808 */ /* 0x000fe20004000100 */
[----:B------:R-:W-:Y:S01]  /*08a0*/  DSETP.NEU.AND P2, PT, R30, +INF , PT ;  /* 0x7ff000001e00742a */ /* 0x000fe20003f4d000 */
[----:B------:R-:W-:-:S04]  /*08b0*/  IMAD.MOV.U32 R41, RZ, RZ, R27 ;  /* 0x000000ffff297224 */ /* 0x000fc800078e001b */
        /* <DEDUP_REMOVED lines=10> */
[----:B------:R-:W-:Y:S01]  /*0960*/  LOP3.LUT P0, RZ, R20, 0x2, RZ, 0xc0, !PT ;  /* 0x0000000214ff7812 */ /* 0x000fe2000780c0ff */
[----:B------:R-:W-:-:S03]  /*0970*/  IMAD.MOV.U32 R20, RZ, RZ, RZ ;  /* 0x000000ffff147224 */ /* 0x000fc600078e00ff */
[----:B------:R-:W-:-:S10]  /*0980*/  DADD R8, RZ, -R10 ;  /* 0x00000000ff087229 */ /* 0x000fd4000000080a */
[----:B------:R-:W-:Y:S02]  /*0990*/  FSEL R34, R10, R8, !P0 ;  /* 0x000000080a227208 */ /* 0x000fe40004000000 */
[----:B------:R-:W-:Y:S01]  /*09a0*/  FSEL R35, R11, R9, !P0 ;  /* 0x000000090b237208 */ /* 0x000fe20004000000 */
[----:B------:R-:W-:Y:S06]  /*09b0*/  @!P2 BRA `(.L_x_41) ;  /* 0x000000000064a947 */ /* 0x000fec0003800000 */
[----:B------:R-:W-:Y:S01]  /*09c0*/  UMOV UR8, 0x6dc9c883 ;  /* 0x6dc9c88300087882 */ /* 0x000fe20000000000 */
[----:B------:R-:W-:Y:S01]  /*09d0*/  UMOV UR9, 0x3fe45f30 ;  /* 0x3fe45f3000097882 */ /* 0x000fe20000000000 */
[C---:B------:R-:W-:Y:S02]  /*09e0*/  DSETP.GE.AND P0, PT, R30.reuse, 2.14748364800000000000e+09, PT ;  /* 0x41e000001e00742a */ /* 0x040fe40003f06000 */
[----:B------:R-:W-:Y:S01]  /*09f0*/  DMUL R8, R30, UR8 ;  /* 0x000000081e087c28 */ /* 0x000fe20008000000 */
[----:B------:R-:W-:Y:S01]  /*0a00*/  UMOV UR8, 0x54442d18 ;  /* 0x54442d1800087882 */ /* 0x000fe20000000000 */
[----:B------:R-:W-:-:S04]  /*0a10*/  UMOV UR9, 0x3ff921fb ;  /* 0x3ff921fb00097882 */ /* 0x000fc80000000000 */
        /* <DEDUP_REMOVED lines=10> */
[----:B------:R-:W-:Y:S01]  /*0ac0*/  BSSY.RECONVERGENT B1, `(.L_x_42) ;  /* 0x0000005000017945 */ /* 0x000fe20003800200 */
[----:B------:R-:W-:Y:S01]  /*0ad0*/  IMAD.MOV.U32 R38, RZ, RZ, R30 ;  /* 0x000000ffff267224 */ /* 0x000fe200078e001e */
[----:B------:R-:W-:Y:S01]  /*0ae0*/  MOV R8, 0xb10 ;  /* 0x00000b1000087802 */ /* 0x000fe20000000f00 */
[----:B------:R-:W-:-:S07]  /*0af0*/  IMAD.MOV.U32 R9, RZ, RZ, R31 ;  /* 0x000000ffff097224 */ /* 0x000fce00078e001f */
[----:B-1----:R-:W-:Y:S05]  /*0b00*/  CALL.REL.NOINC `($_Z20cuda_max_probabilityPfiS_$__internal_trig_reduction_slowpathd) ;  /* 0x0000000c00747944 */ /* 0x002fea0003c00000 */
[----:B------:R-:W-:Y:S05]  /*0b10*/  BSYNC.RECONVERGENT B1 ;  /* 0x0000000000017941 */ /* 0x000fea0003800200 */
.L_x_42:
[----:B------:R-:W-:Y:S02]  /*0b20*/  IMAD.MOV.U32 R20, RZ, RZ, R10 ;  /* 0x000000ffff147224 */ /* 0x000fe400078e000a */
[----:B------:R-:W-:Y:S02]  /*0b30*/  IMAD.MOV.U32 R40, RZ, RZ, R38 ;  /* 0x000000ffff287224 */ /* 0x000fe400078e0026 */
[----:B------:R-:W-:-:S07]  /*0b40*/  IMAD.MOV.U32 R41, RZ, RZ, R39 ;  /* 0x000000ffff297224 */ /* 0x000fce00078e0027 */
.L_x_41:
        /* <DEDUP_REMOVED lines=10> */
[----:B------:R-:W-:Y:S01]  /*0bf0*/  BSSY.RECONVERGENT B1, `(.L_x_43) ;  /* 0x0000034000017945 */ /* 0x000fe20003800200 */
[----:B------:R-:W-:Y:S01]  /*0c00*/  ISETP.NE.U32.AND P0, PT, R36, 0x1, PT ;  /* 0x000000012400780c */ /* 0x000fe20003f05070 */
[----:B------:R-:W-:Y:S01]  /*0c10*/  IMAD.MOV.U32 R36, RZ, RZ, 0x20fd8164 ;  /* 0x20fd8164ff247424 */ /* 0x000fe200078e00ff */
[----:B------:R-:W-:-:S02]  /*0c20*/  DMUL R34, R28, R34 ;  /* 0x000000221c227228 */ /* 0x000fc40000000000 */
[----:B------:R-:W-:Y:S02]  /*0c30*/  FSEL R37, -R37, 0.11223486810922622681, !P0 ;  /* 0x3de5db6525257808 */ /* 0x000fe40004000100 */
[----:B------:R-:W-:-:S06]  /*0c40*/  FSEL R36, R36, -8.06006814911005101289e+34, !P0 ;  /* 0xf9785eba24247808 */ /* 0x000fcc0004000000 */
[----:B--2---:R-:W-:Y:S01]  /*0c50*/  DFMA R8, R38, R36, R8 ;  /* 0x000000242608722b */ /* 0x004fe20000000008 */
[----:B------:R-:W-:Y:S02]  /*0c60*/  IMAD.MOV.U32 R36, RZ, RZ, R26 ;  /* 0x000000ffff247224 */ /* 0x000fe400078e001a */
[----:B------:R-:W-:-:S05]  /*0c70*/  IMAD.MOV.U32 R37, RZ, RZ, R27 ;  /* 0x000000ffff257224 */ /* 0x000fca00078e001b */
[----:B------:R-:W-:-:S08]  /*0c80*/  DFMA R8, R38, R8, R10 ;  /* 0x000000082608722b */ /* 0x000fd0000000000a */
[----:B---3--:R-:W-:-:S08]  /*0c90*/  DFMA R8, R38, R8, R12 ;  /* 0x000000082608722b */ /* 0x008fd0000000000c */
[----:B------:R-:W-:-:S08]  /*0ca0*/  DFMA R8, R38, R8, R14 ;  /* 0x000000082608722b */ /* 0x000fd0000000000e */
[----:B----4-:R-:W-:-:S08]  /*0cb0*/  DFMA R8, R38, R8, R16 ;  /* 0x000000082608722b */ /* 0x010fd00000000010 */
[----:B------:R-:W-:-:S08]  /*0cc0*/  DFMA R8, R38, R8, R18 ;  /* 0x000000082608722b */ /* 0x000fd00000000012 */
[----:B------:R-:W-:Y:S02]  /*0cd0*/  DFMA R10, R8, R40, R40 ;  /* 0x00000028080a722b */ /* 0x000fe40000000028 */
[----:B------:R-:W-:Y:S01]  /*0ce0*/  DFMA R8, R38, R8, 1 ;  /* 0x3ff000002608742b */ /* 0x000fe20000000008 */
[----:B------:R-:W-:-:S09]  /*0cf0*/  IMAD.MOV.U32 R38, RZ, RZ, 0x1 ;  /* 0x00000001ff267424 */ /* 0x000fd200078e00ff */
[----:B------:R-:W-:Y:S02]  /*0d00*/  FSEL R10, R8, R10, !P0 ;  /* 0x0000000a080a7208 */ /* 0x000fe40004000000 */
[----:B------:R-:W-:Y:S02]  /*0d10*/  FSEL R11, R9, R11, !P0 ;  /* 0x0000000b090b7208 */ /* 0x000fe40004000000 */
[----:B------:R-:W-:-:S04]  /*0d20*/  LOP3.LUT P0, RZ, R20, 0x2, RZ, 0xc0, !PT ;  /* 0x0000000214ff7812 */ /* 0x000fc8000780c0ff */
[----:B------:R-:W-:-:S10]  /*0d30*/  DADD R8, RZ, -R10 ;  /* 0x00000000ff087229 */ /* 0x000fd4000000080a */
[----:B------:R-:W-:Y:S02]  /*0d40*/  FSEL R10, R10, R8, !P0 ;  /* 0x000000080a0a7208 */ /* 0x000fe40004000000 */
[----:B------:R-:W-:Y:S01]  /*0d50*/  FSEL R11, R11, R9, !P0 ;  /* 0x000000090b0b7208 */ /* 0x000fe20004000000 */
[----:B-1----:R-:W-:-:S05]  /*0d60*/  DMUL R8, R22, R32 ;  /* 0x0000002016087228 */ /* 0x002fca0000000000 */
[----:B------:R-:W-:-:S03]  /*0d70*/  DFMA R34, -R34, R10, 0.001953125 ;  /* 0x3f6000002222742b */ /* 0x000fc6000000010a */
[----:B------:R-:W-:-:S03]  /*0d80*/  DSETP.NEU.AND P0, PT, R8, +INF , PT ;  /* 0x7ff000000800742a */ /* 0x000fc60003f0d000 */
[----:B------:R0:W1:Y:S11]  /*0d90*/  F2F.F32.F64 R20, R34 ;  /* 0x0000002200147310 */ /* 0x0000760000301000 */
[----:B0-----:R-:W-:Y:S05]  /*0da0*/  @!P0 BRA `(.L_x_44) ;  /* 0x0000000000608947 */ /* 0x001fea0003800000 */
[----:B------:R-:W-:Y:S01]  /*0db0*/  UMOV UR8, 0x6dc9c883 ;  /* 0x6dc9c88300087882 */ /* 0x000fe20000000000 */
[----:B------:R-:W-:Y:S01]  /*0dc0*/  UMOV UR9, 0x3fe45f30 ;  /* 0x3fe45f3000097882 */ /* 0x000fe20000000000 */
[C---:B------:R-:W-:Y:S01]  /*0dd0*/  DSETP.GE.AND P0, PT, R8.reuse, 2.14748364800000000000e+09, PT ;  /* 0x41e000000800742a */ /* 0x040fe20003f06000 */
[----:B------:R-:W-:Y:S01]  /*0de0*/  BSSY.RECONVERGENT B2, `(.L_x_45) ;  /* 0x0000013000027945 */ /* 0x000fe20003800200 */
        /* <DEDUP_REMOVED lines=15> */
[----:B-1----:R-:W-:Y:S05]  /*0ee0*/  CALL.REL.NOINC `($_Z20cuda_max_probabilityPfiS_$__internal_trig_reduction_slowpathd) ;  /* 0x00000008007c7944 */ /* 0x002fea0003c00000 */
[----:B------:R-:W-:Y:S02]  /*0ef0*/  IMAD.MOV.U32 R36, RZ, RZ, R38 ;  /* 0x000000ffff247224 */ /* 0x000fe400078e0026 */
[----:B------:R-:W-:-:S07]  /*0f00*/  IMAD.MOV.U32 R37, RZ, RZ, R39 ;  /* 0x000000ffff257224 */ /* 0x000fce00078e0027 */
.L_x_46:
[----:B------:R-:W-:Y:S05]  /*0f10*/  BSYNC.RECONVERGENT B2 ;  /* 0x0000000000027941 */ /* 0x000fea0003800200 */
.L_x_45:
[----:B------:R-:W-:-:S07]  /*0f20*/  VIADD R38, R10, 0x1 ;  /* 0x000000010a267836 */ /* 0x000fce0000000000 */
.L_x_44:
[----:B------:R-:W-:Y:S05]  /*0f30*/  BSYNC.RECONVERGENT B1 ;  /* 0x0000000000017941 */ /* 0x000fea0003800200 */
.L_x_43:
        /* <DEDUP_REMOVED lines=8> */
[----:B------:R-:W-:-:S02]  /*0fc0*/  IMAD.MOV.U32 R34, RZ, RZ, 0x20fd8164 ;  /* 0x20fd8164ff227424 */ /* 0x000fc400078e00ff */
        /* <DEDUP_REMOVED lines=12> */
[----:B------:R-:W-:Y:S01]  /*1090*/  DFMA R8, R32, R8, 1 ;  /* 0x3ff000002008742b */ /* 0x000fe20000000008 */
[----:B------:R-:W-:Y:S02]  /*10a0*/  IMAD.MOV.U32 R36, RZ, RZ, RZ ;  /* 0x000000ffff247224 */ /* 0x000fe400078e00ff */
[----:B------:R-:W-:Y:S02]  /*10b0*/  IMAD.MOV.U32 R32, RZ, RZ, R26 ;  /* 0x000000ffff207224 */ /* 0x000fe400078e001a */
[----:B------:R-:W-:-:S05]  /*10c0*/  IMAD.MOV.U32 R33, RZ, RZ, R27 ;  /* 0x000000ffff217224 */ /* 0x000fca00078e001b */
[----:B------:R-:W-:Y:S02]  /*10d0*/  FSEL R10, R8, R10, !P0 ;  /* 0x0000000a080a7208 */ /* 0x000fe40004000000 */
[----:B------:R-:W-:Y:S02]  /*10e0*/  FSEL R11, R9, R11, !P0 ;  /* 0x0000000b090b7208 */ /* 0x000fe40004000000 */
[----:B------:R-:W-:-:S04]  /*10f0*/  LOP3.LUT P0, RZ, R38, 0x2, RZ, 0xc0, !PT ;  /* 0x0000000226ff7812 */ /* 0x000fc8000780c0ff */
[----:B------:R-:W-:-:S10]  /*1100*/  DADD R8, RZ, -R10 ;  /* 0x00000000ff087229 */ /* 0x000fd4000000080a */
[----:B------:R-:W-:Y:S02]  /*1110*/  FSEL R8, R10, R8, !P0 ;  /* 0x000000080a087208 */ /* 0x000fe40004000000 */
[----:B------:R-:W-:-:S06]  /*1120*/  FSEL R9, R11, R9, !P0 ;  /* 0x000000090b097208 */ /* 0x000fcc0004000000 */
[----:B------:R-:W-:Y:S01]  /*1130*/  DMUL R28, R28, R8 ;  /* 0x000000081c1c7228 */ /* 0x000fe20000000000 */
[----:B------:R-:W-:Y:S10]  /*1140*/  @!P2 BRA `(.L_x_47) ;  /* 0x000000000064a947 */ /* 0x000ff40003800000 */
[----:B------:R-:W-:Y:S01]  /*1150*/  UMOV UR8, 0x6dc9c883 ;  /* 0x6dc9c88300087882 */ /* 0x000fe20000000000 */
[----:B------:R-:W-:Y:S01]  /*1160*/  UMOV UR9, 0x3fe45f30 ;  /* 0x3fe45f3000097882 */ /* 0x000fe20000000000 */
[C---:B------:R-:W-:Y:S02]  /*1170*/  DSETP.GE.AND P0, PT, R30.reuse, 2.14748364800000000000e+09, PT ;  /* 0x41e000001e00742a */ /* 0x040fe40003f06000 */
        /* <DEDUP_REMOVED lines=19> */
.L_x_48:
[----:B------:R-:W-:Y:S02]  /*12b0*/  IMAD.MOV.U32 R36, RZ, RZ, R10 ;  /* 0x000000ffff247224 */ /* 0x000fe400078e000a */
[----:B------:R-:W-:Y:S02]  /*12c0*/  IMAD.MOV.U32 R32, RZ, RZ, R38 ;  /* 0x000000ffff207224 */ /* 0x000fe400078e0026 */
[----:B------:R-:W-:-:S07]  /*12d0*/  IMAD.MOV.U32 R33, RZ, RZ, R39 ;  /* 0x000000ffff217224 */ /* 0x000fce00078e0027 */
.L_x_47:
[----:B------:R-:W-:-:S05]  /*12e0*/  IMAD.SHL.U32 R8, R36, 0x40, RZ ;  /* 0x0000004024087824 */ /* 0x000fca00078e00ff */
[----:B------:R-:W-:-:S04]  /*12f0*/  LOP3.LUT R8, R8, 0x40, RZ, 0xc0, !PT ;  /* 0x0000004008087812 */ /* 0x000fc800078ec0ff */
[----:B------:R-:W-:-:S05]  /*1300*/  IADD3 R38, P0, PT, R8, UR10, RZ ;  /* 0x0000000a08267c10 */ /* 0x000fca000ff1e0ff */
[----:B------:R-:W-:-:S05]  /*1310*/  IMAD.X R39, RZ, RZ, UR11, P0 ;  /* 0x0000000bff277e24 */ /* 0x000fca00080e06ff */
[----:B------:R-:W2:Y:S04]  /*1320*/  LDG.E.128.CONSTANT R8, desc[UR6][R38.64] ;  /* 0x0000000626087981 */ /* 0x000ea8000c1e9d00 */
[----:B------:R-:W3:Y:S04]  /*1330*/  LDG.E.128.CONSTANT R12, desc[UR6][R38.64+0x10] ;  /* 0x00001006260c7981 */ /* 0x000ee8000c1e9d00 */
[----:B------:R0:W4:Y:S02]  /*1340*/  LDG.E.128.CONSTANT R16, desc[UR6][R38.64+0x20] ;  /* 0x0000200626107981 */ /* 0x000124000c1e9d00 */
[----:B0-----:R-:W-:-:S02]  /*1350*/  IMAD.MOV.U32 R38, RZ, RZ, R4 ;  /* 0x000000ffff267224 */ /* 0x001fc400078e0004 */
[----:B------:R-:W-:-:S05]  /*1360*/  IMAD.MOV.U32 R39, RZ, RZ, R3 ;  /* 0x000000ffff277224 */ /* 0x000fca00078e0003 */
[----:B------:R-:W5:Y:S01]  /*1370*/  LDG.E R37, desc[UR6][R38.64] ;  /* 0x0000000626257981 */ /* 0x000f62000c1e1900 */
[----:B------:R-:W-:Y:S01]  /*1380*/  LOP3.LUT R30, R36, 0x1, RZ, 0xc0, !PT ;  /* 0x00000001241e7812 */ /* 0x000fe200078ec0ff */
[----:B------:R-:W-:Y:S01]  /*1390*/  IMAD.MOV.U32 R34, RZ, RZ, 0x20fd8164 ;  /* 0x20fd8164ff227424 */ /* 0x000fe200078e00ff */
[----:B------:R-:W-:Y:S01]  /*13a0*/  IADD3 R4, P1, PT, R4, 0x4, RZ ;  /* 0x0000000404047810 */ /* 0x000fe20007f3e0ff */
[----:B------:R-:W-:Y:S01]  /*13b0*/  IMAD.MOV.U32 R35, RZ, RZ, 0x3da8ff83 ;  /* 0x3da8ff83ff237424 */ /* 0x000fe200078e00ff */
[----:B------:R-:W-:Y:S01]  /*13c0*/  ISETP.NE.U32.AND P0, PT, R30, 0x1, PT ;  /* 0x000000011e00780c */ /* 0x000fe20003f05070 */
[----:B------:R-:W-:Y:S01]  /*13d0*/  DMUL R30, R32, R32 ;  /* 0x00000020201e7228 */ /* 0x000fe20000000000 */
[----:B------:R-:W-:Y:S02]  /*13e0*/  VIADD R6, R6, 0x1 ;  /* 0x0000000106067836 */ /* 0x000fe40000000000 */
[----:B------:R-:W-:Y:S01]  /*13f0*/  FSEL R34, R34, -8.06006814911005101289e+34, !P0 ;  /* 0xf9785eba22227808 */ /* 0x000fe20004000000 */
[----:B------:R-:W-:Y:S01]  /*1400*/  IMAD.X R3, RZ, RZ, R3, P1 ;  /* 0x000000ffff037224 */ /* 0x000fe200008e0603 */
[----:B------:R-:W-:-:S06]  /*1410*/  FSEL R35, -R35, 0.11223486810922622681, !P0 ;  /* 0x3de5db6523237808 */ /* 0x000fcc0004000100 */
[----:B--2---:R-:W-:-:S08]  /*1420*/  DFMA R8, R30, R34, R8 ;  /* 0x000000221e08722b */ /* 0x004fd00000000008 */
[----:B------:R-:W-:-:S08]  /*1430*/  DFMA R8, R30, R8, R10 ;  /* 0x000000081e08722b */ /* 0x000fd0000000000a */
[----:B---3--:R-:W-:-:S08]  /*1440*/  DFMA R8, R30, R8, R12 ;  /* 0x000000081e08722b */ /* 0x008fd0000000000c */
[C---:B------:R-:W-:Y:S01]  /*1450*/  DFMA R8, R30.reuse, R8, R14 ;  /* 0x000000081e08722b */ /* 0x040fe2000000000e */
[----:B-----5:R-:W-:Y:S07]  /*1460*/  F2F.F64.F32 R12, R37 ;  /* 0x00000025000c7310 */ /* 0x020fee0000201800 */
[C---:B----4-:R-:W-:Y:S01]  /*1470*/  DFMA R8, R30.reuse, R8, R16 ;  /* 0x000000081e08722b */ /* 0x050fe20000000010 */
[----:B------:R-:W-:Y:S07]  /*1480*/  F2F.F64.F32 R14, R7 ;  /* 0x00000007000e7310 */ /* 0x000fee0000201800 */
        /* <DEDUP_REMOVED lines=9> */
[----:B-1----:R-:W-:Y:S01]  /*1520*/  F2F.F64.F32 R10, R20 ;  /* 0x00000014000a7310 */ /* 0x002fe20000201800 */
[----:B------:R-:W-:-:S03]  /*1530*/  ISETP.NE.AND P0, PT, R6, RZ, PT ;  /* 0x000000ff0600720c */ /* 0x000fc60003f05270 */
[----:B------:R-:W-:-:S10]  /*1540*/  DFMA R28, -R28, R8, 0.001953125 ;  /* 0x3f6000001c1c742b */ /* 0x000fd40000000108 */
[----:B------:R-:W0:Y:S08]  /*1550*/  F2F.F32.F64 R28, R28 ;  /* 0x0000001c001c7310 */ /* 0x000e300000301000 */
[----:B0-----:R-:W0:Y:S02]  /*1560*/  F2F.F64.F32 R8, R28 ;  /* 0x0000001c00087310 */ /* 0x001e240000201800 */
[----:B0-----:R-:W-:-:S08]  /*1570*/  DMUL R8, R8, R10 ;  /* 0x0000000a08087228 */ /* 0x001fd00000000000 */
[----:B------:R-:W-:-:S06]  /*1580*/  DFMA R8, R8, R12, R14 ;  /* 0x0000000c0808722b */ /* 0x000fcc000000000e */
[----:B------:R2:W3:Y:S01]  /*1590*/  F2F.F32.F64 R7, R8 ;  /* 0x0000000800077310 */ /* 0x0004e20000301000 */
[----:B------:R-:W-:Y:S05]  /*15a0*/  @P0 BRA `(.L_x_49) ;  /* 0xffffffec00a80947 */ /* 0x000fea000383ffff */
[----:B------:R-:W0:Y:S02]  /*15b0*/  LDC.64 R2, c[0x0][0x390] ;  /* 0x0000e400ff027b82 */ /* 0x000e240000000a00 */
[----:B0-----:R-:W-:-:S05]  /*15c0*/  IMAD.WIDE R2, R0, 0x4, R2 ;  /* 0x0000000400027825 */ /* 0x001fca00078e0202 */
[----:B---3--:R3:W-:Y:S02]  /*15d0*/  STG.E desc[UR6][R2.64], R7 ;  /* 0x0000000702007986 */ /* 0x0087e4000c101906 */
.L_x_35:
[----:B0-----:R-:W-:Y:S05]  /*15e0*/  BSYNC.RECONVERGENT B0 ;  /* 0x0000000000007941 */ /* 0x001fea0003800200 */
.L_x_34:
[----:B------:R-:W-:-:S05]  /*15f0*/  IMAD.IADD R0, R21, 0x1, R0 ;  /* 0x0000000115007824 */ /* 0x000fca00078e0200 */
[----:B------:R-:W-:-:S13]  /*1600*/  ISETP.GE.AND P0, PT, R0, 0x40000, PT ;  /* 0x000400000000780c */ /* 0x000fda0003f06270 */
[----:B------:R-:W-:Y:S05]  /*1610*/  @!P0 BRA `(.L_x_50) ;  /* 0xffffffec00188947 */ /* 0x000fea000383ffff */
[----:B------:R-:W-:Y:S05]  /*1620*/  EXIT ;  /* 0x000000000000794d */ /* 0x000fea0003800000 */
        .weak           $__internal_1_$__cuda_sm20_dblrcp_rn_slowpath_v3
        .type           $__internal_1_$__cuda_sm20_dblrcp_rn_slowpath_v3,@function
        .size           $__internal_1_$__cuda_sm20_dblrcp_rn_slowpath_v3,($_Z20cuda_max_probabilityPfiS_$__internal_trig_reduction_slowpathd - $__internal_1_$__cuda_sm20_dblrcp_rn_slowpath_v3)
$__internal_1_$__cuda_sm20_dblrcp_rn_slowpath_v3:
        /* <DEDUP_REMOVED lines=15> */
[----:B------:R-:W0:Y:S04]  /*1720*/  MUFU.RCP64H R15, R13 ;  /* 0x0000000d000f7308 */ /* 0x000e280000001800 */
        /* <DEDUP_REMOVED lines=10> */
.L_x_54:
        /* <DEDUP_REMOVED lines=10> */
.L_x_52:
[----:B------:R-:W-:Y:S01]  /*1870*/  LOP3.LUT R13, R11, 0x80000, RZ, 0xfc, !PT ;  /* 0x000800000b0d7812 */ /* 0x000fe200078efcff */
[----:B------:R-:W-:-:S07]  /*1880*/  IMAD.MOV.U32 R12, RZ, RZ, R10 ;  /* 0x000000ffff0c7224 */ /* 0x000fce00078e000a */
.L_x_53:
[----:B------:R-:W-:Y:S05]  /*1890*/  BSYNC.RECONVERGENT B1 ;  /* 0x0000000000017941 */ /* 0x000fea0003800200 */
.L_x_51:
[----:B------:R-:W-:Y:S02]  /*18a0*/  IMAD.MOV.U32 R9, RZ, RZ, 0x0 ;  /* 0x00000000ff097424 */ /* 0x000fe400078e00ff */
[----:B------:R-:W-:Y:S02]  /*18b0*/  IMAD.MOV.U32 R28, RZ, RZ, R12 ;  /* 0x000000ffff1c7224 */ /* 0x000fe400078e000c */
[----:B------:R-:W-:Y:S01]  /*18c0*/  IMAD.MOV.U32 R29, RZ, RZ, R13 ;  /* 0x000000ffff1d7224 */ /* 0x000fe200078e000d */
[----:B------:R-:W-:Y:S06]  /*18d0*/  RET.REL.NODEC R8 `(_Z20cuda_max_probabilityPfiS_) ;  /* 0xffffffe408c87950 */ /* 0x000fec0003c3ffff */
        .type           $_Z20cuda_max_probabilityPfiS_$__internal_trig_reduction_slowpathd,@function
        .size           $_Z20cuda_max_probabilityPfiS_$__internal_trig_reduction_slowpathd,(.L_x_72 - $_Z20cuda_max_probabilityPfiS_$__internal_trig_reduction_slowpathd)
$_Z20cuda_max_probabilityPfiS_$__internal_trig_reduction_slowpathd:
        /* <DEDUP_REMOVED lines=24> */
.L_x_59:
        /* <DEDUP_REMOVED lines=8> */
[----:B------:R-:W-:Y:S02]  /*1ae0*/  IMAD R39, R40, R17, RZ ;  /* 0x0000001128277224 */ /* 0x000fe400078e02ff */
[----:B------:R-:W-:-:S03]  /*1af0*/  IMAD R38, R41, R18, RZ ;  /* 0x0000001229267224 */ /* 0x000fc600078e02ff */
[----:B------:R-:W-:Y:S01]  /*1b00*/  IADD3 R39, P0, PT, R39, R13, RZ ;  /* 0x0000000d27277210 */ /* 0x000fe20007f1e0ff */
[----:B------:R-:W-:-:S03]  /*1b10*/  IMAD.HI.U32 R13, R40, R17, RZ ;  /* 0x00000011280d7227 */ /* 0x000fc600078e00ff */
[----:B------:R-:W-:Y:S01]  /*1b20*/  IADD3 R39, P1, PT, R38, R39, RZ ;  /* 0x0000002726277210 */ /* 0x000fe20007f3e0ff */
[----:B------:R-:W-:-:S04]  /*1b30*/  IMAD.HI.U32 R40, R41, R18, RZ ;  /* 0x0000001229287227 */ /* 0x000fc800078e00ff */
[----:B------:R-:W-:Y:S02]  /*1b40*/  IMAD.X R43, RZ, RZ, R13, P3 ;  /* 0x000000ffff2b7224 */ /* 0x000fe400018e060d */
[----:B------:R-:W-:-:S03]  /*1b50*/  IMAD.HI.U32 R13, R41, R17, RZ ;  /* 0x00000011290d7227 */ /* 0x000fc600078e00ff */
[----:B------:R-:W-:Y:S01]  /*1b60*/  IADD3.X R40, P0, PT, R40, R43, RZ, P0, !PT ;  /* 0x0000002b28287210 */ /* 0x000fe2000071e4ff */
[----:B------:R-:W-:Y:S02]  /*1b70*/  IMAD R41, R41, R17, RZ ;  /* 0x0000001129297224 */ /* 0x000fe400078e02ff */
[----:B------:R-:W-:Y:S02]  /*1b80*/  IMAD.MOV.U32 R38, RZ, RZ, R12 ;  /* 0x000000ffff267224 */ /* 0x000fe400078e000c */
[----:B------:R-:W-:Y:S01]  /*1b90*/  IMAD.X R13, RZ, RZ, R13, P0 ;  /* 0x000000ffff0d7224 */ /* 0x000fe200000e060d */
[----:B------:R-:W-:Y:S01]  /*1ba0*/  ISETP.NE.AND P0, PT, R19, -0xf, PT ;  /* 0xfffffff11300780c */ /* 0x000fe20003f05270 */
[C---:B------:R-:W-:Y:S01]  /*1bb0*/  IMAD R12, R36.reuse, 0x8, R1 ;  /* 0x00000008240c7824 */ /* 0x040fe200078e0201 */
[----:B------:R-:W-:Y:S01]  /*1bc0*/  IADD3.X R40, P1, PT, R41, R40, RZ, P1, !PT ;  /* 0x0000002829287210 */ /* 0x000fe20000f3e4ff */
[----:B------:R-:W-:-:S03]  /*1bd0*/  VIADD R36, R36, 0x1 ;  /* 0x0000000124247836 */ /* 0x000fc60000000000 */
[----:B------:R0:W-:Y:S01]  /*1be0*/  STL.64 [R12], R38 ;  /* 0x000000260c007387 */ /* 0x0001e20000100a00 */
[----:B------:R-:W-:Y:S02]  /*1bf0*/  IMAD.X R13, RZ, RZ, R13, P1 ;  /* 0x000000ffff0d7224 */ /* 0x000fe400008e060d */
[----:B0-----:R-:W-:-:S04]  /*1c00*/  IMAD.MOV.U32 R12, RZ, RZ, R40 ;  /* 0x000000ffff0c7224 */ /* 0x001fc800078e0028 */
[----:B------:R-:W-:Y:S05]  /*1c10*/  @P0 BRA `(.L_x_59) ;  /* 0xfffffffc00900947 */ /* 0x000fea000383ffff */
[----:B------:R-:W-:Y:S05]  /*1c20*/  BSYNC.RECONVERGENT B4 ;  /* 0x0000000000047941 */ /* 0x000fea0003800200 */
.L_x_58:
[----:B------:R-:W-:-:S07]  /*1c30*/  IMAD.MOV.U32 R37, RZ, RZ, R16 ;  /* 0x000000ffff257224 */ /* 0x000fce00078e0010 */
.L_x_57:
[----:B------:R-:W-:Y:S05]  /*1c40*/  BSYNC.RECONVERGENT B3 ;  /* 0x0000000000037941 */ /* 0x000fea0003800200 */
.L_x_56:
[----:B------:R-:W-:Y:S01]  /*1c50*/  LOP3.LUT P0, R19, R14, 0x3f, RZ, 0xc0, !PT ;  /* 0x0000003f0e137812 */ /* 0x000fe2000780c0ff */
[----:B------:R-:W-:-:S04]  /*1c60*/  IMAD.IADD R10, R15, 0x1, R37 ;  /* 0x000000010f0a7824 */ /* 0x000fc800078e0225 */
[----:B------:R-:W-:-:S05]  /*1c70*/  IMAD.U32 R41, R10, 0x8, R1 ;  /* 0x000000080a297824 */ /* 0x000fca00078e0001 */
[----:B------:R0:W-:Y:S04]  /*1c80*/  STL.64 [R41+-0x78], R12 ;  /* 0xffff880c29007387 */ /* 0x0001e80000100a00 */
[----:B------:R-:W2:Y:S04]  /*1c90*/  @P0 LDL.64 R16, [R1+0x8] ;  /* 0x0000080001100983 */ /* 0x000ea80000100a00 */
[----:B------:R-:W3:Y:S04]  /*1ca0*/  LDL.64 R14, [R1+0x10] ;  /* 0x00001000010e7983 */ /* 0x000ee80000100a00 */
[----:B------:R-:W4:Y:S01]  /*1cb0*/  LDL.64 R10, [R1+0x18] ;  /* 0x00001800010a7983 */ /* 0x000f220000100a00 */
[----:B------:R-:W-:Y:S01]  /*1cc0*/  BSSY.RECONVERGENT B3, `(.L_x_60) ;  /* 0x0000035000037945 */ /* 0x000fe20003800200 */
[----:B--2---:R-:W-:-:S02]  /*1cd0*/  @P0 SHF.R.U64 R18, R16, 0x1, R17 ;  /* 0x0000000110120819 */ /* 0x004fc40000001211 */
[----:B------:R-:W-:Y:S02]  /*1ce0*/  @P0 SHF.R.U32.HI R36, RZ, 0x1, R17 ;  /* 0x00000001ff240819 */ /* 0x000fe40000011611 */
[----:B------:R-:W-:Y:S02]  /*1cf0*/  @P0 LOP3.LUT R17, R19, 0x3f, RZ, 0x3c, !PT ;  /* 0x0000003f13110812 */ /* 0x000fe400078e3cff */
[----:B---3--:R-:W-:Y:S02]  /*1d00*/  @P0 SHF.L.U32 R37, R14, R19, RZ ;  /* 0x000000130e250219 */ /* 0x008fe400000006ff */
[----:B0-----:R-:W-:Y:S02]  /*1d10*/  @P0 SHF.R.U64 R12, R18, R17, R36 ;  /* 0x00000011120c0219 */ /* 0x001fe40000001224 */
[--C-:B------:R-:W-:Y:S02]  /*1d20*/  @P0 SHF.R.U32.HI R16, RZ, 0x1, R15.reuse ;  /* 0x00000001ff100819 */ /* 0x100fe4000001160f */
[----:B------:R-:W-:-:S02]  /*1d30*/  @P0 SHF.R.U64 R39, R14, 0x1, R15 ;  /* 0x000000010e270819 */ /* 0x000fc4000000120f */
[----:B------:R-:W-:Y:S02]  /*1d40*/  @P0 SHF.L.U64.HI R38, R14, R19, R15 ;  /* 0x000000130e260219 */ /* 0x000fe4000001020f */
[----:B------:R-:W-:Y:S02]  /*1d50*/  @P0 SHF.R.U32.HI R13, RZ, R17, R36 ;  /* 0x00000011ff0d0219 */ /* 0x000fe40000011624 */
[----:B------:R-:W-:Y:S02]  /*1d60*/  @P0 LOP3.LUT R14, R37, R12, RZ, 0xfc, !PT ;  /* 0x0000000c250e0212 */ /* 0x000fe400078efcff */
[----:B----4-:R-:W-:Y:S02]  /*1d70*/  @P0 SHF.L.U32 R18, R10, R19, RZ ;  /* 0x000000130a120219 */ /* 0x010fe400000006ff */
[----:B------:R-:W-:Y:S01]  /*1d80*/  @P0 SHF.R.U64 R39, R39, R17, R16 ;  /* 0x0000001127270219 */ /* 0x000fe20000001210 */
[----:B------:R-:W-:Y:S01]  /*1d90*/  IMAD.SHL.U32 R12, R14, 0x4, RZ ;  /* 0x000000040e0c7824 */ /* 0x000fe200078e00ff */
[----:B------:R-:W-:-:S02]  /*1da0*/  @P0 LOP3.LUT R15, R38, R13, RZ, 0xfc, !PT ;  /* 0x0000000d260f0212 */ /* 0x000fc400078efcff */
[----:B------:R-:W-:Y:S02]  /*1db0*/  @P0 SHF.L.U64.HI R19, R10, R19, R11 ;  /* 0x000000130a130219 */ /* 0x000fe4000001020b */
[----:B------:R-:W-:Y:S02]  /*1dc0*/  @P0 SHF.R.U32.HI R16, RZ, R17, R16 ;  /* 0x00000011ff100219 */ /* 0x000fe40000011610 */
[----:B------:R-:W-:Y:S02]  /*1dd0*/  @P0 LOP3.LUT R10, R18, R39, RZ, 0xfc, !PT ;  /* 0x00000027120a0212 */ /* 0x000fe400078efcff */
[----:B------:R-:W-:Y:S02]  /*1de0*/  SHF.L.U64.HI R14, R14, 0x2, R15 ;  /* 0x000000020e0e7819 */ /* 0x000fe4000001020f */
[----:B------:R-:W-:Y:S02]  /*1df0*/  @P0 LOP3.LUT R11, R19, R16, RZ, 0xfc, !PT ;  /* 0x00000010130b0212 */ /* 0x000fe400078efcff */
[----:B------:R-:W-:-:S02]  /*1e00*/  SHF.L.W.U32.HI R15, R15, 0x2, R10 ;  /* 0x000000020f0f7819 */ /* 0x000fc40000010e0a */
[----:B------:R-:W-:Y:S02]  /*1e10*/  IADD3 RZ, P0, PT, RZ, -R12, RZ ;  /* 0x8000000cffff7210 */ /* 0x000fe40007f1e0ff */
[----:B------:R-:W-:Y:S02]  /*1e20*/  LOP3.LUT R13, RZ, R14, RZ, 0x33, !PT ;  /* 0x0000000eff0d7212 */ /* 0x000fe400078e33ff */
[----:B------:R-:W-:Y:S02]  /*1e30*/  SHF.L.W.U32.HI R10, R10, 0x2, R11 ;  /* 0x000000020a0a7819 */ /* 0x000fe40000010e0b */
[----:B------:R-:W-:Y:S02]  /*1e40*/  LOP3.LUT R16, RZ, R15, RZ, 0x33, !PT ;  /* 0x0000000fff107212 */ /* 0x000fe400078e33ff */
[----:B------:R-:W-:Y:S02]  /*1e50*/  IADD3.X R13, P0, PT, RZ, R13, RZ, P0, !PT ;  /* 0x0000000dff0d7210 */ /* 0x000fe4000071e4ff */
[----:B------:R-:W-:-:S02]  /*1e60*/  LOP3.LUT R17, RZ, R10, RZ, 0x33, !PT ;  /* 0x0000000aff117212 */ /* 0x000fc400078e33ff */
[----:B------:R-:W-:Y:S02]  /*1e70*/  IADD3.X R16, P1, PT, RZ, R16, RZ, P0, !PT ;  /* 0x00000010ff107210 */ /* 0x000fe4000073e4ff */
[----:B------:R-:W-:-:S03]  /*1e80*/  ISETP.GT.U32.AND P3, PT, R15, -0x1, PT ;  /* 0xffffffff0f00780c */ /* 0x000fc60003f64070 */
[----:B------:R-:W-:Y:S01]  /*1e90*/  IMAD.X R17, RZ, RZ, R17, P1 ;  /* 0x000000ffff117224 */ /* 0x000fe200008e0611 */
[----:B------:R-:W-:-:S04]  /*1ea0*/  ISETP.GT.AND.EX P0, PT, R10, -0x1, PT, P3 ;  /* 0xffffffff0a00780c */ /* 0x000fc80003f04330 */
[----:B------:R-:W-:Y:S02]  /*1eb0*/  SEL R17, R10, R17, P0 ;  /* 0x000000110a117207 */ /* 0x000fe40000000000 */
[----:B------:R-:W-:Y:S02]  /*1ec0*/  SEL R18, R15, R16, P0 ;  /* 0x000000100f127207 */ /* 0x000fe40000000000 */
[----:B------:R-:W-:-:S04]  /*1ed0*/  ISETP.NE.U32.AND P1, PT, R17, RZ, PT ;  /* 0x000000ff1100720c */ /* 0x000fc80003f25070 */
[----:B------:R-:W-:Y:S01]  /*1ee0*/  SEL R15, R18, R17, !P1 ;  /* 0x00000011120f7207 */ /* 0x000fe20004800000 */
[----:B------:R-:W-:-:S05]  /*1ef0*/  @!P0 IMAD.MOV R12, RZ, RZ, -R12 ;  /* 0x000000ffff0c8224 */ /* 0x000fca00078e0a0c */
[----:B------:R-:W0:Y:S02]  /*1f00*/  FLO.U32 R15, R15 ;  /* 0x0000000f000f7300 */ /* 0x000e2400000e0000 */
[C---:B0-----:R-:W-:Y:S02]  /*1f10*/  IADD3 R19, PT, PT, -R15.reuse, 0x1f, RZ ;  /* 0x0000001f0f137810 */ /* 0x041fe40007ffe1ff */
[----:B------:R-:W-:-:S03]  /*1f20*/  IADD3 R16, PT, PT, -R15, 0x3f, RZ ;  /* 0x0000003f0f107810 */ /* 0x000fc60007ffe1ff */
[----:B------:R-:W-:Y:S01]  /*1f30*/  @P1 IMAD.MOV R16, RZ, RZ, R19 ;  /* 0x000000ffff101224 */ /* 0x000fe200078e0213 */
[----:B------:R-:W-:-:S04]  /*1f40*/  SEL R19, R14, R13, P0 ;  /* 0x0000000d0e137207 */ /* 0x000fc80000000000 */
[----:B------:R-:W-:-:S13]  /*1f50*/  ISETP.NE.AND P1, PT, R16, RZ, PT ;  /* 0x000000ff1000720c */ /* 0x000fda0003f25270 */
[----:B------:R-:W-:Y:S05]  /*1f60*/  @!P1 BRA `(.L_x_61) ;  /* 0x0000000000289947 */ /* 0x000fea0003800000 */
[----:B------:R-:W-:Y:S02]  /*1f70*/  LOP3.LUT R13, R16, 0x3f, RZ, 0xc0, !PT ;  /* 0x0000003f100d7812 */ /* 0x000fe400078ec0ff */
        /* <DEDUP_REMOVED lines=9> */
.L_x_61:
[----:B------:R-:W-:Y:S05]  /*2010*/  BSYNC.RECONVERGENT B3 ;  /* 0x0000000000037941 */ /* 0x000fea0003800200 */
.L_x_60:
[----:B------:R-:W-:-:S04]  /*2020*/  IMAD.WIDE.U32 R14, R18, 0x2168c235, RZ ;  /* 0x2168c235120e7825 */ /* 0x000fc800078e00ff */
[----:B------:R-:W-:Y:S01]  /*2030*/  IMAD.MOV.U32 R12, RZ, RZ, R15 ;  /* 0x000000ffff0c7224 */ /* 0x000fe200078e000f */
[----:B------:R-:W-:Y:S01]  /*2040*/  IADD3 RZ, P1, PT, R14, R14, RZ ;  /* 0x0000000e0eff7210 */ /* 0x000fe20007f3e0ff */
[----:B------:R-:W-:Y:S02]  /*2050*/  IMAD.MOV.U32 R13, RZ, RZ, RZ ;  /* 0x000000ffff0d7224 */ /* 0x000fe400078e00ff */
[----:B------:R-:W-:-:S04]  /*2060*/  IMAD.HI.U32 R15, R17, -0x36f0255e, RZ ;  /* 0xc90fdaa2110f7827 */ /* 0x000fc800078e00ff */
[----:B------:R-:W-:-:S04]  /*2070*/  IMAD.WIDE.U32 R12, R18, -0x36f0255e, R12 ;  /* 0xc90fdaa2120c7825 */ /* 0x000fc800078e000c */
[----:B------:R-:W-:-:S04]  /*2080*/  IMAD.WIDE.U32 R12, P3, R17, 0x2168c235, R12 ;  /* 0x2168c235110c7825 */ /* 0x000fc8000786000c */
[----:B------:R-:W-:Y:S01]  /*2090*/  IMAD R17, R17, -0x36f0255e, RZ ;  /* 0xc90fdaa211117824 */ /* 0x000fe200078e02ff */
[----:B------:R-:W-:Y:S01]  /*20a0*/  IADD3.X RZ, P1, PT, R12, R12, RZ, P1, !PT ;  /* 0x0000000c0cff7210 */ /* 0x000fe20000f3e4ff */
[----:B------:R-:W-:-:S03]  /*20b0*/  IMAD.X R14, RZ, RZ, R15, P3 ;  /* 0x000000ffff0e7224 */ /* 0x000fc600018e060f */
[----:B------:R-:W-:-:S04]  /*20c0*/  IADD3 R13, P3, PT, R17, R13, RZ ;  /* 0x0000000d110d7210 */ /* 0x000fc80007f7e0ff */
        /* <DEDUP_REMOVED lines=25> */
.L_x_55:
[----:B------:R-:W-:-:S04]  /*2260*/  IMAD.MOV.U32 R9, RZ, RZ, 0x0 ;  /* 0x00000000ff097424 */ /* 0x000fc800078e00ff */
[----:B------:R-:W-:Y:S05]  /*2270*/  RET.REL.NODEC R8 `(_Z20cuda_max_probabilityPfiS_) ;  /* 0xffffffdc08607950 */ /* 0x000fea0003c3ffff */
.L_x_62:
        /* <DEDUP_REMOVED lines=16> */
.L_x_72:


//--------------------- .text._Z8cuda_maxPfiS_    --------------------------
	.section	.text._Z8cuda_maxPfiS_,"ax",@progbits
	.align	128
        .global         _Z8cuda_maxPfiS_
        .type           _Z8cuda_maxPfiS_,@function
        .size           _Z8cuda_maxPfiS_,(.L_x_75 - _Z8cuda_maxPfiS_)
        .other          _Z8cuda_maxPfiS_,@"STO_CUDA_ENTRY STV_DEFAULT"
_Z8cuda_maxPfiS_:
.text._Z8cuda_maxPfiS_:
[----:B------:R-:W-:Y:S01]  /*0000*/  LDC R1, c[0x0][0x37c] ;  /* 0x0000df00ff017b82 */ /* 0x000fe20000000800 */
[----:B------:R-:W0:Y:S01]  /*0010*/  S2R R8, SR_TID.X ;  /* 0x0000000000087919 */ /* 0x000e220000002100 */
[----:B------:R-:W1:Y:S01]  /*0020*/  LDCU UR4, c[0x0][0x360] ;  /* 0x00006c00ff0477ac */ /* 0x000e620008000800 */
[----:B------:R-:W-:Y:S01]  /*0030*/  BSSY.RECONVERGENT B0, `(.L_x_63) ;  /* 0x0000014000007945 */ /* 0x000fe20003800200 */
[----:B------:R-:W-:Y:S01]  /*0040*/  IMAD.MOV.U32 R7, RZ, RZ, RZ ;  /* 0x000000ffff077224 */ /* 0x000fe200078e00ff */
[----:B------:R-:W0:Y:S01]  /*0050*/  S2R R9, SR_CTAID.X ;  /* 0x0000000000097919 */ /* 0x000e220000002500 */
[----:B------:R-:W2:Y:S01]  /*0060*/  LDCU UR5, c[0x0][0x388] ;  /* 0x00007100ff0577ac */ /* 0x000ea20008000800 */
[----:B------:R-:W3:Y:S01]  /*0070*/  LDCU.64 UR6, c[0x0][0x358] ;  /* 0x00006b00ff0677ac */ /* 0x000ee20008000a00 */
[----:B-1----:R-:W-:Y:S02]  /*0080*/  IMAD.U32 R6, RZ, RZ, UR4 ;  /* 0x00000004ff067e24 */ /* 0x002fe4000f8e00ff */
[----:B0-----:R-:W-:-:S05]  /*0090*/  IMAD R0, R9, UR4, R8 ;  /* 0x0000000409007c24 */ /* 0x001fca000f8e0208 */
[----:B--2---:R-:W-:-:S13]  /*00a0*/  ISETP.GE.AND P0, PT, R0, UR5, PT ;  /* 0x0000000500007c0c */ /* 0x004fda000bf06270 */
[----:B---3--:R-:W-:Y:S05]  /*00b0*/  @P0 BRA `(.L_x_64) ;  /* 0x00000000002c0947 */ /* 0x008fea0003800000 */
[----:B------:R-:W0:Y:S01]  /*00c0*/  LDC.64 R4, c[0x0][0x380] ;  /* 0x0000e000ff047b82 */ /* 0x000e220000000a00 */
[----:B------:R-:W1:Y:S01]  /*00d0*/  LDCU UR4, c[0x0][0x370] ;  /* 0x00006e00ff0477ac */ /* 0x000e620008000800 */
[----:B------:R-:W-:Y:S02]  /*00e0*/  IMAD.MOV.U32 R7, RZ, RZ, RZ ;  /* 0x000000ffff077224 */ /* 0x000fe400078e00ff */
[----:B-1----:R-:W-:-:S07]  /*00f0*/  IMAD R11, R6, UR4, RZ ;  /* 0x00000004060b7c24 */ /* 0x002fce000f8e02ff */
.L_x_65:
[----:B0-----:R-:W-:-:S06]  /*0100*/  IMAD.WIDE R2, R0, 0x4, R4 ;  /* 0x0000000400027825 */ /* 0x001fcc00078e0204 */
[----:B------:R-:W2:Y:S01]  /*0110*/  LDG.E R2, desc[UR6][R2.64] ;  /* 0x0000000602027981 */ /* 0x000ea2000c1e1900 */
[----:B------:R-:W-:-:S05]  /*0120*/  IMAD.IADD R0, R11, 0x1, R0 ;  /* 0x000000010b007824 */ /* 0x000fca00078e0200 */
[----:B------:R-:W-:Y:S02]  /*0130*/  ISETP.GE.AND P1, PT, R0, UR5, PT ;  /* 0x0000000500007c0c */ /* 0x000fe4000bf26270 */
[----:B--2---:R-:W-:-:S04]  /*0140*/  FSETP.GT.AND P0, PT, R7, R2, PT ;  /* 0x000000020700720b */ /* 0x004fc80003f04000 */
[----:B------:R-:W-:-:S07]  /*0150*/  FSEL R7, R7, R2, P0 ;  /* 0x0000000207077208 */ /* 0x000fce0000000000 */
[----:B------:R-:W-:Y:S05]  /*0160*/  @!P1 BRA `(.L_x_65) ;  /* 0xfffffffc00e49947 */ /* 0x000fea000383ffff */
.L_x_64:
[----:B------:R-:W-:Y:S05]  /*0170*/  BSYNC.RECONVERGENT B0 ;  /* 0x0000000000007941 */ /* 0x000fea0003800200 */
.L_x_63:
[----:B------:R-:W0:Y:S01]  /*0180*/  S2UR UR5, SR_CgaCtaId ;  /* 0x00000000000579c3 */ /* 0x000e220000008800 */
[----:B------:R-:W-:Y:S01]  /*0190*/  UMOV UR4, 0x400 ;  /* 0x0000040000047882 */ /* 0x000fe20000000000 */
[----:B------:R-:W-:Y:S02]  /*01a0*/  ISETP.GE.U32.AND P1, PT, R6, 0x2, PT ;  /* 0x000000020600780c */ /* 0x000fe40003f26070 */
[----:B------:R-:W-:Y:S01]  /*01b0*/  ISETP.NE.AND P0, PT, R8, RZ, PT ;  /* 0x000000ff0800720c */ /* 0x000fe20003f05270 */
[----:B0-----:R-:W-:-:S06]  /*01c0*/  ULEA UR4, UR5, UR4, 0x18 ;  /* 0x0000000405047291 */ /* 0x001fcc000f8ec0ff */
[----:B------:R-:W-:-:S05]  /*01d0*/  LEA R0, R8, UR4, 0x2 ;  /* 0x0000000408007c11 */ /* 0x000fca000f8e10ff */
[----:B------:R0:W-:Y:S01]  /*01e0*/  STS [R0], R7 ;  /* 0x0000000700007388 */ /* 0x0001e20000000800 */
[----:B------:R-:W-:Y:S06]  /*01f0*/  BAR.SYNC.DEFER_BLOCKING 0x0 ;  /* 0x0000000000007b1d */ /* 0x000fec0000010000 */
[----:B------:R-:W-:Y:S05]  /*0200*/  @!P1 BRA `(.L_x_66) ;  /* 0x0000000000309947 */ /* 0x000fea0003800000 */
.L_x_67:
[----:B0-----:R-:W-:-:S04]  /*0210*/  SHF.R.U32.HI R7, RZ, 0x1, R6 ;  /* 0x00000001ff077819 */ /* 0x001fc80000011606 */
[----:B------:R-:W-:-:S13]  /*0220*/  ISETP.GE.U32.AND P2, PT, R8, R7, PT ;  /* 0x000000070800720c */ /* 0x000fda0003f46070 */
[----:B------:R-:W-:Y:S01]  /*0230*/  @!P2 IMAD R3, R7, 0x4, R0 ;  /* 0x000000040703a824 */ /* 0x000fe200078e0200 */
[----:B------:R-:W-:Y:S05]  /*0240*/  @!P2 LDS R2, [R0] ;  /* 0x000000000002a984 */ /* 0x000fea0000000800 */
[----:B------:R-:W0:Y:S02]  /*0250*/  @!P2 LDS R3, [R3] ;  /* 0x000000000303a984 */ /* 0x000e240000000800 */
[----:B0-----:R-:W-:-:S04]  /*0260*/  @!P2 FSETP.GT.AND P1, PT, R2, R3, PT ;  /* 0x000000030200a20b */ /* 0x001fc80003f24000 */
[----:B------:R-:W-:Y:S02]  /*0270*/  @!P2 FSEL R5, R2, R3, P1 ;  /* 0x000000030205a208 */ /* 0x000fe40000800000 */
[----:B------:R-:W-:Y:S01]  /*0280*/  ISETP.GT.U32.AND P1, PT, R6, 0x3, PT ;  /* 0x000000030600780c */ /* 0x000fe20003f24070 */
[----:B------:R-:W-:Y:S02]  /*0290*/  IMAD.MOV.U32 R6, RZ, RZ, R7 ;  /* 0x000000ffff067224 */ /* 0x000fe400078e0007 */
[----:B------:R1:W-:Y:S01]  /*02a0*/  @!P2 STS [R0], R5 ;  /* 0x000000050000a388 */ /* 0x0003e20000000800 */
[----:B------:R-:W-:Y:S09]  /*02b0*/  BAR.SYNC.DEFER_BLOCKING 0x0 ;  /* 0x0000000000007b1d */ /* 0x000ff20000010000 */
[----:B-1----:R-:W-:Y:S05]  /*02c0*/  @P1 BRA `(.L_x_67) ;  /* 0xfffffffc00d01947 */ /* 0x002fea000383ffff */
.L_x_66:
[----:B------:R-:W-:Y:S05]  /*02d0*/  @P0 EXIT ;  /* 0x000000000000094d */ /* 0x000fea0003800000 */
[----:B------:R-:W1:Y:S01]  /*02e0*/  S2UR UR5, SR_CgaCtaId ;  /* 0x00000000000579c3 */ /* 0x000e620000008800 */
[----:B------:R-:W-:-:S07]  /*02f0*/  UMOV UR4, 0x400 ;  /* 0x0000040000047882 */ /* 0x000fce0000000000 */
[----:B------:R-:W2:Y:S01]  /*0300*/  LDC.64 R2, c[0x0][0x390] ;  /* 0x0000e400ff027b82 */ /* 0x000ea20000000a00 */
[----:B-1----:R-:W-:Y:S01]  /*0310*/  ULEA UR4, UR5, UR4, 0x18 ;  /* 0x0000000405047291 */ /* 0x002fe2000f8ec0ff */
[----:B--2---:R-:W-:-:S08]  /*0320*/  IMAD.WIDE.U32 R2, R9, 0x4, R2 ;  /* 0x0000000409027825 */ /* 0x004fd000078e0002 */
[----:B------:R-:W1:Y:S04]  /*0330*/  LDS R5, [UR4] ;  /* 0x00000004ff057984 */ /* 0x000e680008000800 */
[----:B-1----:R-:W-:Y:S01]  /*0340*/  STG.E desc[UR6][R2.64], R5 ;  /* 0x0000000502007986 */ /* 0x002fe2000c101906 */
[----:B------:R-:W-:Y:S05]  /*0350*/  EXIT ;  /* 0x000000000000794d */ /* 0x000fea0003800000 */
.L_x_68:
        /* <DEDUP_REMOVED lines=10> */
.L_x_75:


//--------------------- .nv.global.init           --------------------------
	.section	.nv.global.init,"aw",@progbits
	.align	16
.nv.global.init:
	.type		__cudart_sin_cos_coeffs,@object
	.size		__cudart_sin_cos_coeffs,(__cudart_i2opi_d - __cudart_sin_cos_coeffs)
__cudart_sin_cos_coeffs:
        /*0000*/ 	.byte	0x46, 0xd2, 0xb0, 0x2c, 0xf1, 0xe5, 0x5a, 0xbe, 0x92, 0xe3, 0xac, 0x69, 0xe3, 0x1d, 0xc7, 0x3e
        /*0010*/ 	.byte	0xa1, 0x62, 0xdb, 0x19, 0xa0, 0x01, 0x2a, 0xbf, 0x18, 0x08, 0x11, 0x11, 0x11, 0x11, 0x81, 0x3f
        /*0020*/ 	.byte	0x54, 0x55, 0x55, 0x55, 0x55, 0x55, 0xc5, 0xbf, 0x00, 0x00, 0x00, 0x00, 0x00, 0x00, 0x00, 0x00
        /*0030*/ 	.byte	0x00, 0x00, 0x00, 0x00, 0x00, 0x00, 0x00, 0x00, 0x64, 0x81, 0xfd, 0x20, 0x83, 0xff, 0xa8, 0xbd
        /*0040*/ 	.byte	0x28, 0x85, 0xef, 0xc1, 0xa7, 0xee, 0x21, 0x3e, 0xd9, 0xe6, 0x06, 0x8e, 0x4f, 0x7e, 0x92, 0xbe
        /*0050*/ 	.byte	0xe9, 0xbc, 0xdd, 0x19, 0xa0, 0x01, 0xfa, 0x3e, 0x47, 0x5d, 0xc1, 0x16, 0x6c, 0xc1, 0x56, 0xbf
        /*0060*/ 	.byte	0x51, 0x55, 0x55, 0x55, 0x55, 0x55, 0xa5, 0x3f, 0x00, 0x00, 0x00, 0x00, 0x00, 0x00, 0xe0, 0xbf
        /*0070*/ 	.byte	0x00, 0x00, 0x00, 0x00, 0x00, 0x00, 0xf0, 0x3f, 0x00, 0x00, 0x00, 0x00, 0x00, 0x00, 0x00, 0x00
	.type		__cudart_i2opi_d,@object
	.size		__cudart_i2opi_d,(.L_0 - __cudart_i2opi_d)
__cudart_i2opi_d:
        /* <DEDUP_REMOVED lines=9> */
.L_0:


//--------------------- .nv.shared._Z16cuda_probabilityPfiffS_ --------------------------
	.section	.nv.shared._Z16cuda_probabilityPfiffS_,"aw",@nobits
	.sectionflags	@""
	.align	16
	.zero		1024


//--------------------- .nv.shared.reserved.0     --------------------------
	.section	.nv.shared.reserved.0,"aw",@nobits
	.weak		__nv_reservedSMEM_offset_0_alias
	.size		__nv_reservedSMEM_offset_0_alias, 0, 64
	.other		__nv_reservedSMEM_offset_0_alias,@"STO_CUDA_RESERVED_SHARED STV_DEFAULT"
__nv_reservedSMEM_offset_0_alias:
	.zero		0
	.zero		64


//--------------------- .nv.shared._Z20cuda_max_probabilityPfiS_ --------------------------
	.section	.nv.shared._Z20cuda_max_probabilityPfiS_,"aw",@nobits
	.sectionflags	@""
	.align	16
	.zero		1024


//--------------------- .nv.shared._Z8cuda_maxPfiS_ --------------------------
	.section	.nv.shared._Z8cuda_maxPfiS_,"aw",@nobits
	.sectionflags	@""
	.align	16
	.zero		1024


//--------------------- .nv.constant0._Z16cuda_probabilityPfiffS_ --------------------------
	.section	.nv.constant0._Z16cuda_probabilityPfiffS_,"a",@progbits
	.sectionflags	@""
	.align	4
.nv.constant0._Z16cuda_probabilityPfiffS_:
	.zero		928


//--------------------- .nv.constant0._Z20cuda_max_probabilityPfiS_ --------------------------
	.section	.nv.constant0._Z20cuda_max_probabilityPfiS_,"a",@progbits
	.sectionflags	@""
	.align	4
.nv.constant0._Z20cuda_max_probabilityPfiS_:
	.zero		920


//--------------------- .nv.constant0._Z8cuda_maxPfiS_ --------------------------
	.section	.nv.constant0._Z8cuda_maxPfiS_,"a",@progbits
	.sectionflags	@""
	.align	4
.nv.constant0._Z8cuda_maxPfiS_:
	.zero		920


//--------------------- SYMBOLS --------------------------

	.type		.nv.reservedSmem.offset0,@object
	.size		.nv.reservedSmem.offset0,0x4
	.type		.nv.reservedSmem.cap,@object
	.size		.nv.reservedSmem.cap,0x4
